//
// Generated by NVIDIA NVVM Compiler
//
// Compiler Build ID: CL-36424714
// Cuda compilation tools, release 13.0, V13.0.88
// Based on NVVM 20.0.0
//

.version 9.0
.target sm_100
.address_size 64

	// .globl	_Z16initializeRemColPbPii
.extern .func  (.param .b64 func_retval0) malloc
(
	.param .b64 malloc_param_0
)
;
.extern .func free
(
	.param .b64 free_param_0
)
;
.global .align 1 .b8 _ZN34_INTERNAL_bfb6008f_4_k_cu_acd032924cuda3std3__45__cpo5beginE[1];
.global .align 1 .b8 _ZN34_INTERNAL_bfb6008f_4_k_cu_acd032924cuda3std3__45__cpo3endE[1];
.global .align 1 .b8 _ZN34_INTERNAL_bfb6008f_4_k_cu_acd032924cuda3std3__45__cpo6cbeginE[1];
.global .align 1 .b8 _ZN34_INTERNAL_bfb6008f_4_k_cu_acd032924cuda3std3__45__cpo4cendE[1];
.global .align 1 .b8 _ZN34_INTERNAL_bfb6008f_4_k_cu_acd032924cuda3std3__45__cpo6rbeginE[1];
.global .align 1 .b8 _ZN34_INTERNAL_bfb6008f_4_k_cu_acd032924cuda3std3__45__cpo4rendE[1];
.global .align 1 .b8 _ZN34_INTERNAL_bfb6008f_4_k_cu_acd032924cuda3std3__45__cpo7crbeginE[1];
.global .align 1 .b8 _ZN34_INTERNAL_bfb6008f_4_k_cu_acd032924cuda3std3__45__cpo5crendE[1];
.global .align 1 .b8 _ZN34_INTERNAL_bfb6008f_4_k_cu_acd032924cuda3std3__436_GLOBAL__N__bfb6008f_4_k_cu_acd032926ignoreE[1];
.global .align 1 .b8 _ZN34_INTERNAL_bfb6008f_4_k_cu_acd032924cuda3std3__419piecewise_constructE[1];
.global .align 1 .b8 _ZN34_INTERNAL_bfb6008f_4_k_cu_acd032924cuda3std3__48in_placeE[1];
.global .align 1 .b8 _ZN34_INTERNAL_bfb6008f_4_k_cu_acd032924cuda3std3__420unreachable_sentinelE[1];
.global .align 1 .b8 _ZN34_INTERNAL_bfb6008f_4_k_cu_acd032924cuda3std3__47nulloptE[1];
.global .align 1 .b8 _ZN34_INTERNAL_bfb6008f_4_k_cu_acd032924cuda3std3__48unexpectE[1];
.global .align 1 .b8 _ZN34_INTERNAL_bfb6008f_4_k_cu_acd032924cuda3std6ranges3__45__cpo4swapE[1];
.global .align 1 .b8 _ZN34_INTERNAL_bfb6008f_4_k_cu_acd032924cuda3std6ranges3__45__cpo9iter_moveE[1];
.global .align 1 .b8 _ZN34_INTERNAL_bfb6008f_4_k_cu_acd032924cuda3std6ranges3__45__cpo5beginE[1];
.global .align 1 .b8 _ZN34_INTERNAL_bfb6008f_4_k_cu_acd032924cuda3std6ranges3__45__cpo3endE[1];
.global .align 1 .b8 _ZN34_INTERNAL_bfb6008f_4_k_cu_acd032924cuda3std6ranges3__45__cpo6cbeginE[1];
.global .align 1 .b8 _ZN34_INTERNAL_bfb6008f_4_k_cu_acd032924cuda3std6ranges3__45__cpo4cendE[1];
.global .align 1 .b8 _ZN34_INTERNAL_bfb6008f_4_k_cu_acd032924cuda3std6ranges3__45__cpo7advanceE[1];
.global .align 1 .b8 _ZN34_INTERNAL_bfb6008f_4_k_cu_acd032924cuda3std6ranges3__45__cpo9iter_swapE[1];
.global .align 1 .b8 _ZN34_INTERNAL_bfb6008f_4_k_cu_acd032924cuda3std6ranges3__45__cpo4nextE[1];
.global .align 1 .b8 _ZN34_INTERNAL_bfb6008f_4_k_cu_acd032924cuda3std6ranges3__45__cpo4prevE[1];
.global .align 1 .b8 _ZN34_INTERNAL_bfb6008f_4_k_cu_acd032924cuda3std6ranges3__45__cpo4dataE[1];
.global .align 1 .b8 _ZN34_INTERNAL_bfb6008f_4_k_cu_acd032924cuda3std6ranges3__45__cpo5cdataE[1];
.global .align 1 .b8 _ZN34_INTERNAL_bfb6008f_4_k_cu_acd032924cuda3std6ranges3__45__cpo4sizeE[1];
.global .align 1 .b8 _ZN34_INTERNAL_bfb6008f_4_k_cu_acd032924cuda3std6ranges3__45__cpo5ssizeE[1];
.global .align 1 .b8 _ZN34_INTERNAL_bfb6008f_4_k_cu_acd032924cuda3std6ranges3__45__cpo8distanceE[1];
.global .align 1 .b8 _ZN34_INTERNAL_bfb6008f_4_k_cu_acd032926thrust24THRUST_300001_SM_1000_NS8cuda_cub3parE[1];
.global .align 1 .b8 _ZN34_INTERNAL_bfb6008f_4_k_cu_acd032926thrust24THRUST_300001_SM_1000_NS8cuda_cub10par_nosyncE[1];
.global .align 1 .b8 _ZN34_INTERNAL_bfb6008f_4_k_cu_acd032926thrust24THRUST_300001_SM_1000_NS6system6detail10sequential3seqE[1];
.global .align 1 .b8 _ZN34_INTERNAL_bfb6008f_4_k_cu_acd032926thrust24THRUST_300001_SM_1000_NS12placeholders2_1E[1];
.global .align 1 .b8 _ZN34_INTERNAL_bfb6008f_4_k_cu_acd032926thrust24THRUST_300001_SM_1000_NS12placeholders2_2E[1];
.global .align 1 .b8 _ZN34_INTERNAL_bfb6008f_4_k_cu_acd032926thrust24THRUST_300001_SM_1000_NS12placeholders2_3E[1];
.global .align 1 .b8 _ZN34_INTERNAL_bfb6008f_4_k_cu_acd032926thrust24THRUST_300001_SM_1000_NS12placeholders2_4E[1];
.global .align 1 .b8 _ZN34_INTERNAL_bfb6008f_4_k_cu_acd032926thrust24THRUST_300001_SM_1000_NS12placeholders2_5E[1];
.global .align 1 .b8 _ZN34_INTERNAL_bfb6008f_4_k_cu_acd032926thrust24THRUST_300001_SM_1000_NS12placeholders2_6E[1];
.global .align 1 .b8 _ZN34_INTERNAL_bfb6008f_4_k_cu_acd032926thrust24THRUST_300001_SM_1000_NS12placeholders2_7E[1];
.global .align 1 .b8 _ZN34_INTERNAL_bfb6008f_4_k_cu_acd032926thrust24THRUST_300001_SM_1000_NS12placeholders2_8E[1];
.global .align 1 .b8 _ZN34_INTERNAL_bfb6008f_4_k_cu_acd032926thrust24THRUST_300001_SM_1000_NS12placeholders2_9E[1];
.global .align 1 .b8 _ZN34_INTERNAL_bfb6008f_4_k_cu_acd032926thrust24THRUST_300001_SM_1000_NS12placeholders3_10E[1];
.global .align 1 .b8 _ZN34_INTERNAL_bfb6008f_4_k_cu_acd032926thrust24THRUST_300001_SM_1000_NS3seqE[1];

.visible .entry _Z16initializeRemColPbPii(
	.param .u64 .ptr .align 1 _Z16initializeRemColPbPii_param_0,
	.param .u64 .ptr .align 1 _Z16initializeRemColPbPii_param_1,
	.param .u32 _Z16initializeRemColPbPii_param_2
)
{
	.reg .pred 	%p<2>;
	.reg .b16 	%rs<2>;
	.reg .b32 	%r<7>;
	.reg .b64 	%rd<9>;

	ld.param.u64 	%rd1, [_Z16initializeRemColPbPii_param_0];
	ld.param.u64 	%rd2, [_Z16initializeRemColPbPii_param_1];
	ld.param.u32 	%r2, [_Z16initializeRemColPbPii_param_2];
	mov.u32 	%r3, %ntid.x;
	mov.u32 	%r4, %ctaid.x;
	mov.u32 	%r5, %tid.x;
	mad.lo.s32 	%r1, %r3, %r4, %r5;
	setp.ge.s32 	%p1, %r1, %r2;
	@%p1 bra 	$L__BB0_2;
	cvta.to.global.u64 	%rd3, %rd1;
	cvta.to.global.u64 	%rd4, %rd2;
	cvt.s64.s32 	%rd5, %r1;
	add.s64 	%rd6, %rd3, %rd5;
	mov.b16 	%rs1, 1;
	st.global.u8 	[%rd6], %rs1;
	mul.wide.s32 	%rd7, %r1, 4;
	add.s64 	%rd8, %rd4, %rd7;
	mov.b32 	%r6, 0;
	st.global.u32 	[%rd8], %r6;
$L__BB0_2:
	ret;

}
	// .globl	_Z8colorSetPiS_S_PbS_ii
.visible .entry _Z8colorSetPiS_S_PbS_ii(
	.param .u64 .ptr .align 1 _Z8colorSetPiS_S_PbS_ii_param_0,
	.param .u64 .ptr .align 1 _Z8colorSetPiS_S_PbS_ii_param_1,
	.param .u64 .ptr .align 1 _Z8colorSetPiS_S_PbS_ii_param_2,
	.param .u64 .ptr .align 1 _Z8colorSetPiS_S_PbS_ii_param_3,
	.param .u64 .ptr .align 1 _Z8colorSetPiS_S_PbS_ii_param_4,
	.param .u32 _Z8colorSetPiS_S_PbS_ii_param_5,
	.param .u32 _Z8colorSetPiS_S_PbS_ii_param_6
)
{
	.reg .pred 	%p<21>;
	.reg .b16 	%rs<10>;
	.reg .b32 	%r<49>;
	.reg .b64 	%rd<49>;

	ld.param.u64 	%rd16, [_Z8colorSetPiS_S_PbS_ii_param_0];
	ld.param.u64 	%rd15, [_Z8colorSetPiS_S_PbS_ii_param_1];
	ld.param.u64 	%rd17, [_Z8colorSetPiS_S_PbS_ii_param_2];
	ld.param.u64 	%rd18, [_Z8colorSetPiS_S_PbS_ii_param_3];
	ld.param.u64 	%rd19, [_Z8colorSetPiS_S_PbS_ii_param_4];
	ld.param.u32 	%r30, [_Z8colorSetPiS_S_PbS_ii_param_5];
	ld.param.u32 	%r29, [_Z8colorSetPiS_S_PbS_ii_param_6];
	cvta.to.global.u64 	%rd1, %rd17;
	cvta.to.global.u64 	%rd2, %rd16;
	cvta.to.global.u64 	%rd3, %rd19;
	cvta.to.global.u64 	%rd4, %rd18;
	mov.u32 	%r31, %ntid.x;
	mov.u32 	%r32, %ctaid.x;
	mov.u32 	%r33, %tid.x;
	mad.lo.s32 	%r1, %r31, %r32, %r33;
	setp.ge.s32 	%p1, %r1, %r30;
	@%p1 bra 	$L__BB1_27;
	cvt.s64.s32 	%rd20, %r1;
	add.s64 	%rd5, %rd4, %rd20;
	ld.global.u8 	%rs1, [%rd5];
	setp.eq.s16 	%p2, %rs1, 0;
	@%p2 bra 	$L__BB1_27;
	cvta.to.global.u64 	%rd21, %rd15;
	mul.wide.s32 	%rd22, %r1, 4;
	add.s64 	%rd6, %rd21, %rd22;
	ld.global.u32 	%r41, [%rd6];
	ld.global.u32 	%r3, [%rd6+4];
	setp.ge.s32 	%p3, %r41, %r3;
	@%p3 bra 	$L__BB1_7;
	add.s64 	%rd7, %rd1, %rd22;
$L__BB1_4:
	mul.wide.s32 	%rd24, %r41, 4;
	add.s64 	%rd25, %rd2, %rd24;
	ld.global.u32 	%r5, [%rd25];
	cvt.s64.s32 	%rd26, %r5;
	add.s64 	%rd27, %rd4, %rd26;
	ld.global.u8 	%rs2, [%rd27];
	setp.eq.s16 	%p4, %rs2, 0;
	@%p4 bra 	$L__BB1_6;
	mul.wide.s32 	%rd28, %r5, 4;
	add.s64 	%rd29, %rd1, %rd28;
	ld.global.u32 	%r34, [%rd29];
	ld.global.u32 	%r35, [%rd7];
	setp.gt.s32 	%p5, %r34, %r35;
	@%p5 bra 	$L__BB1_27;
$L__BB1_6:
	add.s32 	%r41, %r41, 1;
	setp.lt.s32 	%p6, %r41, %r3;
	@%p6 bra 	$L__BB1_4;
$L__BB1_7:
	mov.b16 	%rs3, 0;
	st.global.u8 	[%rd5], %rs3;
	add.s32 	%r7, %r29, 2;
	cvt.s64.s32 	%rd30, %r7;
	{ // callseq 0, 0
	.param .b64 param0;
	st.param.b64 	[param0], %rd30;
	.param .b64 retval0;
	call.uni (retval0), 
	malloc, 
	(
	param0
	);
	ld.param.b64 	%rd31, [retval0];
	} // callseq 0
	setp.lt.s32 	%p7, %r29, -1;
	@%p7 bra 	$L__BB1_20;
	max.s32 	%r8, %r7, 1;
	and.b32  	%r9, %r8, 15;
	setp.lt.s32 	%p8, %r7, 16;
	mov.b32 	%r44, 0;
	@%p8 bra 	$L__BB1_11;
	and.b32  	%r44, %r8, 2147483632;
	neg.s32 	%r42, %r44;
	add.s64 	%rd47, %rd31, 7;
$L__BB1_10:
	.pragma "nounroll";
	mov.b16 	%rs4, 0;
	st.u8 	[%rd47+-7], %rs4;
	st.u8 	[%rd47+-6], %rs4;
	st.u8 	[%rd47+-5], %rs4;
	st.u8 	[%rd47+-4], %rs4;
	st.u8 	[%rd47+-3], %rs4;
	st.u8 	[%rd47+-2], %rs4;
	st.u8 	[%rd47+-1], %rs4;
	st.u8 	[%rd47], %rs4;
	st.u8 	[%rd47+1], %rs4;
	st.u8 	[%rd47+2], %rs4;
	st.u8 	[%rd47+3], %rs4;
	st.u8 	[%rd47+4], %rs4;
	st.u8 	[%rd47+5], %rs4;
	st.u8 	[%rd47+6], %rs4;
	st.u8 	[%rd47+7], %rs4;
	st.u8 	[%rd47+8], %rs4;
	add.s32 	%r42, %r42, 16;
	add.s64 	%rd47, %rd47, 16;
	setp.ne.s32 	%p9, %r42, 0;
	@%p9 bra 	$L__BB1_10;
$L__BB1_11:
	setp.eq.s32 	%p10, %r9, 0;
	@%p10 bra 	$L__BB1_20;
	and.b32  	%r15, %r8, 7;
	setp.lt.u32 	%p11, %r9, 8;
	@%p11 bra 	$L__BB1_14;
	cvt.u64.u32 	%rd32, %r44;
	add.s64 	%rd33, %rd31, %rd32;
	mov.b16 	%rs5, 0;
	st.u8 	[%rd33], %rs5;
	st.u8 	[%rd33+1], %rs5;
	st.u8 	[%rd33+2], %rs5;
	st.u8 	[%rd33+3], %rs5;
	st.u8 	[%rd33+4], %rs5;
	st.u8 	[%rd33+5], %rs5;
	st.u8 	[%rd33+6], %rs5;
	st.u8 	[%rd33+7], %rs5;
	add.s32 	%r44, %r44, 8;
$L__BB1_14:
	setp.eq.s32 	%p12, %r15, 0;
	@%p12 bra 	$L__BB1_20;
	and.b32  	%r18, %r8, 3;
	setp.lt.u32 	%p13, %r15, 4;
	@%p13 bra 	$L__BB1_17;
	cvt.u64.u32 	%rd34, %r44;
	add.s64 	%rd35, %rd31, %rd34;
	mov.b16 	%rs6, 0;
	st.u8 	[%rd35], %rs6;
	st.u8 	[%rd35+1], %rs6;
	st.u8 	[%rd35+2], %rs6;
	st.u8 	[%rd35+3], %rs6;
	add.s32 	%r44, %r44, 4;
$L__BB1_17:
	setp.eq.s32 	%p14, %r18, 0;
	@%p14 bra 	$L__BB1_20;
	cvt.u64.u32 	%rd36, %r44;
	add.s64 	%rd48, %rd31, %rd36;
	neg.s32 	%r46, %r18;
$L__BB1_19:
	.pragma "nounroll";
	mov.b16 	%rs7, 0;
	st.u8 	[%rd48], %rs7;
	add.s64 	%rd48, %rd48, 1;
	add.s32 	%r46, %r46, 1;
	setp.ne.s32 	%p15, %r46, 0;
	@%p15 bra 	$L__BB1_19;
$L__BB1_20:
	ld.global.u32 	%r47, [%rd6];
	ld.global.u32 	%r37, [%rd6+4];
	setp.ge.s32 	%p16, %r47, %r37;
	@%p16 bra 	$L__BB1_21;
	bra.uni 	$L__BB1_28;
$L__BB1_21:
	setp.lt.s32 	%p18, %r29, 0;
	@%p18 bra 	$L__BB1_26;
	mov.b32 	%r48, 1;
$L__BB1_23:
	cvt.u64.u32 	%rd43, %r48;
	add.s64 	%rd44, %rd31, %rd43;
	ld.u8 	%rs9, [%rd44];
	setp.ne.s16 	%p19, %rs9, 0;
	@%p19 bra 	$L__BB1_25;
	add.s64 	%rd46, %rd3, %rd22;
	st.global.u32 	[%rd46], %r48;
	{ // callseq 1, 0
	.param .b64 param0;
	st.param.b64 	[param0], %rd31;
	call.uni 
	free, 
	(
	param0
	);
	} // callseq 1
	bra.uni 	$L__BB1_27;
$L__BB1_25:
	add.s32 	%r48, %r48, 1;
	setp.ne.s32 	%p20, %r48, %r7;
	@%p20 bra 	$L__BB1_23;
$L__BB1_26:
	{ // callseq 2, 0
	.param .b64 param0;
	st.param.b64 	[param0], %rd31;
	call.uni 
	free, 
	(
	param0
	);
	} // callseq 2
$L__BB1_27:
	ret;
$L__BB1_28:
	mul.wide.s32 	%rd37, %r47, 4;
	add.s64 	%rd38, %rd2, %rd37;
	ld.global.u32 	%r38, [%rd38];
	mul.wide.s32 	%rd39, %r38, 4;
	add.s64 	%rd40, %rd3, %rd39;
	ld.global.s32 	%rd41, [%rd40];
	add.s64 	%rd42, %rd31, %rd41;
	mov.b16 	%rs8, 1;
	st.u8 	[%rd42], %rs8;
	add.s32 	%r47, %r47, 1;
	ld.global.u32 	%r39, [%rd6+4];
	setp.lt.s32 	%p17, %r47, %r39;
	@%p17 bra 	$L__BB1_28;
	bra.uni 	$L__BB1_21;

}
	// .globl	_ZN3cub18CUB_300001_SM_10006detail11EmptyKernelIvEEvv
.visible .entry _ZN3cub18CUB_300001_SM_10006detail11EmptyKernelIvEEvv()
{


	ret;

}


// ===== COMPILED SASS (sm_100) =====

	.target	sm_100

	.elftype	@"ET_EXEC"


//--------------------- .note.nv.tkinfo           --------------------------
	.section	.note.nv.tkinfo,"",@"SHT_NOTE"
	.sectionflags	@"SHF_NOTE_NV_TKINFO"
	.tkinfo
        /*0018*/ 	.word	0x00000002
        /*0030*/ 	.string	""
        /*0030*/ 	.string	"ptxas"
        /*0030*/ 	.string	"Cuda compilation tools, release 13.0, V13.0.88"
        /*0030*/ 	.string	"Build cuda_13.0.r13.0/compiler.36424714_0"
        /*0030*/ 	.string	"-arch sm_100 -m 64 "



//--------------------- .note.nv.cuinfo           --------------------------
	.section	.note.nv.cuinfo,"",@"SHT_NOTE"
	.sectionflags	@"SHF_NOTE_NV_CUINFO"
        /*0018*/ 	.short	0x0002
        /*001a*/ 	.short	0x0064
        /*001c*/ 	.short	0x0082
	.zero		2


//--------------------- .nv.info                  --------------------------
	.section	.nv.info,"",@"SHT_CUDA_INFO"
	.align	4


	//----- nvinfo : EIATTR_REGCOUNT
	.align		4
        /*0000*/ 	.byte	0x04, 0x2f
        /*0002*/ 	.short	(.L_44 - .L_43)
	.align		4
.L_43:
        /*0004*/ 	.word	index@(_Z16initializeRemColPbPii)
        /*0008*/ 	.word	0x0000000a


	//----- nvinfo : EIATTR_FRAME_SIZE
	.align		4
.L_44:
        /*000c*/ 	.byte	0x04, 0x11
        /*000e*/ 	.short	(.L_46 - .L_45)
	.align		4
.L_45:
        /*0010*/ 	.word	index@(_Z16initializeRemColPbPii)
        /*0014*/ 	.word	0x00000000


	//----- nvinfo : EIATTR_REGCOUNT
	.align		4
.L_46:
        /*0018*/ 	.byte	0x04, 0x2f
        /*001a*/ 	.short	(.L_48 - .L_47)
	.align		4
.L_47:
        /*001c*/ 	.word	index@(_Z8colorSetPiS_S_PbS_ii)
        /*0020*/ 	.word	0x00000018


	//----- nvinfo : EIATTR_FRAME_SIZE
	.align		4
.L_48:
        /*0024*/ 	.byte	0x04, 0x11
        /*0026*/ 	.short	(.L_50 - .L_49)
	.align		4
.L_49:
        /*0028*/ 	.word	index@(_Z8colorSetPiS_S_PbS_ii)
        /*002c*/ 	.word	0x00000000


	//----- nvinfo : EIATTR_REGCOUNT
	.align		4
.L_50:
        /*0030*/ 	.byte	0x04, 0x2f
        /*0032*/ 	.short	(.L_52 - .L_51)
	.align		4
.L_51:
        /*0034*/ 	.word	index@(_ZN3cub18CUB_300001_SM_10006detail11EmptyKernelIvEEvv)
        /*0038*/ 	.word	0x00000004


	//----- nvinfo : EIATTR_FRAME_SIZE
	.align		4
.L_52:
        /*003c*/ 	.byte	0x04, 0x11
        /*003e*/ 	.short	(.L_54 - .L_53)
	.align		4
.L_53:
        /*0040*/ 	.word	index@(_ZN3cub18CUB_300001_SM_10006detail11EmptyKernelIvEEvv)
        /*0044*/ 	.word	0x00000000


	//----- nvinfo : EIATTR_MIN_STACK_SIZE
	.align		4
.L_54:
        /*0048*/ 	.byte	0x04, 0x12
        /*004a*/ 	.short	(.L_56 - .L_55)
	.align		4
.L_55:
        /*004c*/ 	.word	index@(_ZN3cub18CUB_300001_SM_10006detail11EmptyKernelIvEEvv)
        /*0050*/ 	.word	0x00000000


	//----- nvinfo : EIATTR_MIN_STACK_SIZE
	.align		4
.L_56:
        /*0054*/ 	.byte	0x04, 0x12
        /*0056*/ 	.short	(.L_58 - .L_57)
	.align		4
.L_57:
        /*0058*/ 	.word	index@(_Z8colorSetPiS_S_PbS_ii)
        /*005c*/ 	.word	0x00000000


	//----- nvinfo : EIATTR_MIN_STACK_SIZE
	.align		4
.L_58:
        /*0060*/ 	.byte	0x04, 0x12
        /*0062*/ 	.short	(.L_60 - .L_59)
	.align		4
.L_59:
        /*0064*/ 	.word	index@(_Z16initializeRemColPbPii)
        /*0068*/ 	.word	0x00000000
.L_60:


//--------------------- .nv.compat                --------------------------
	.section	.nv.compat,"",@"SHT_CUDA_COMPAT_INFO"
	.align	4
        /*0000*/ 	.byte	0x02, 0x09, 0x00, 0x00, 0x02, 0x02, 0x01, 0x00, 0x02, 0x05, 0x05, 0x00, 0x03, 0x07, 0x01, 0x01
        /*0010*/ 	.byte	0x02, 0x03, 0x00, 0x00, 0x02, 0x06, 0x01, 0x00, 0x04, 0x0b, 0x08, 0x00, 0x09, 0x00, 0x00, 0x00
        /*0020*/ 	.byte	0x00, 0x00, 0x00, 0x00


//--------------------- .nv.info._ZN3cub18CUB_300001_SM_10006detail11EmptyKernelIvEEvv --------------------------
	.section	.nv.info._ZN3cub18CUB_300001_SM_10006detail11EmptyKernelIvEEvv,"",@"SHT_CUDA_INFO"
	.sectionflags	@""
	.align	4


	//----- nvinfo : EIATTR_CUDA_API_VERSION
	.align		4
        /*0000*/ 	.byte	0x04, 0x37
        /*0002*/ 	.short	(.L_62 - .L_61)
.L_61:
        /*0004*/ 	.word	0x00000082


	//----- nvinfo : EIATTR_SPARSE_MMA_MASK
	.align		4
.L_62:
        /*0008*/ 	.byte	0x03, 0x50
        /*000a*/ 	.short	0x0000


	//----- nvinfo : EIATTR_MAXREG_COUNT
	.align		4
        /*000c*/ 	.byte	0x03, 0x1b
        /*000e*/ 	.short	0x00ff


	//----- nvinfo : EIATTR_MERCURY_ISA_VERSION
	.align		4
        /*0010*/ 	.byte	0x03, 0x5f
        /*0012*/ 	.short	0x0101


	//----- nvinfo : EIATTR_VRC_CTA_INIT_COUNT
	.align		4
        /*0014*/ 	.byte	0x02, 0x4a
	.zero		1
	.zero		1


	//----- nvinfo : EIATTR_EXIT_INSTR_OFFSETS
	.align		4
        /*0018*/ 	.byte	0x04, 0x1c
        /*001a*/ 	.short	(.L_64 - .L_63)


	//   ....[0]....
.L_63:
        /*001c*/ 	.word	0x00000010


	//----- nvinfo : EIATTR_SW_WAR
	.align		4
.L_64:
        /*0020*/ 	.byte	0x04, 0x36
        /*0022*/ 	.short	(.L_66 - .L_65)
.L_65:
        /*0024*/ 	.word	0x00000008
.L_66:


//--------------------- .nv.info._Z8colorSetPiS_S_PbS_ii --------------------------
	.section	.nv.info._Z8colorSetPiS_S_PbS_ii,"",@"SHT_CUDA_INFO"
	.sectionflags	@""
	.align	4


	//----- nvinfo : EIATTR_CUDA_API_VERSION
	.align		4
        /*0000*/ 	.byte	0x04, 0x37
        /*0002*/ 	.short	(.L_68 - .L_67)
.L_67:
        /*0004*/ 	.word	0x00000082


	//----- nvinfo : EIATTR_KPARAM_INFO
	.align		4
.L_68:
        /*0008*/ 	.byte	0x04, 0x17
        /*000a*/ 	.short	(.L_70 - .L_69)
.L_69:
        /*000c*/ 	.word	0x00000000
        /*0010*/ 	.short	0x0006
        /*0012*/ 	.short	0x002c
        /*0014*/ 	.byte	0x00, 0xf0, 0x11, 0x00


	//----- nvinfo : EIATTR_KPARAM_INFO
	.align		4
.L_70:
        /*0018*/ 	.byte	0x04, 0x17
        /*001a*/ 	.short	(.L_72 - .L_71)
.L_71:
        /*001c*/ 	.word	0x00000000
        /*0020*/ 	.short	0x0005
        /*0022*/ 	.short	0x0028
        /*0024*/ 	.byte	0x00, 0xf0, 0x11, 0x00


	//----- nvinfo : EIATTR_KPARAM_INFO
	.align		4
.L_72:
        /*0028*/ 	.byte	0x04, 0x17
        /*002a*/ 	.short	(.L_74 - .L_73)
.L_73:
        /*002c*/ 	.word	0x00000000
        /*0030*/ 	.short	0x0004
        /*0032*/ 	.short	0x0020
        /*0034*/ 	.byte	0x00, 0xf5, 0x21, 0x00


	//----- nvinfo : EIATTR_KPARAM_INFO
	.align		4
.L_74:
        /*0038*/ 	.byte	0x04, 0x17
        /*003a*/ 	.short	(.L_76 - .L_75)
.L_75:
        /*003c*/ 	.word	0x00000000
        /*0040*/ 	.short	0x0003
        /*0042*/ 	.short	0x0018
        /*0044*/ 	.byte	0x00, 0xf5, 0x21, 0x00


	//----- nvinfo : EIATTR_KPARAM_INFO
	.align		4
.L_76:
        /*0048*/ 	.byte	0x04, 0x17
        /*004a*/ 	.short	(.L_78 - .L_77)
.L_77:
        /*004c*/ 	.word	0x00000000
        /*0050*/ 	.short	0x0002
        /*0052*/ 	.short	0x0010
        /*0054*/ 	.byte	0x00, 0xf5, 0x21, 0x00


	//----- nvinfo : EIATTR_KPARAM_INFO
	.align		4
.L_78:
        /*0058*/ 	.byte	0x04, 0x17
        /*005a*/ 	.short	(.L_80 - .L_79)
.L_79:
        /*005c*/ 	.word	0x00000000
        /*0060*/ 	.short	0x0001
        /*0062*/ 	.short	0x0008
        /*0064*/ 	.byte	0x00, 0xf5, 0x21, 0x00


	//----- nvinfo : EIATTR_KPARAM_INFO
	.align		4
.L_80:
        /*0068*/ 	.byte	0x04, 0x17
        /*006a*/ 	.short	(.L_82 - .L_81)
.L_81:
        /*006c*/ 	.word	0x00000000
        /*0070*/ 	.short	0x0000
        /*0072*/ 	.short	0x0000
        /*0074*/ 	.byte	0x00, 0xf5, 0x21, 0x00


	//----- nvinfo : EIATTR_SPARSE_MMA_MASK
	.align		4
.L_82:
        /*0078*/ 	.byte	0x03, 0x50
        /*007a*/ 	.short	0x0000


	//----- nvinfo : EIATTR_MAXREG_COUNT
	.align		4
        /*007c*/ 	.byte	0x03, 0x1b
        /*007e*/ 	.short	0x00ff


	//----- nvinfo : EIATTR_EXTERNS
	.align		4
        /*0080*/ 	.byte	0x04, 0x0f
        /*0082*/ 	.short	(.L_84 - .L_83)


	//   ....[0]....
	.align		4
.L_83:
        /*0084*/ 	.word	index@(malloc)


	//   ....[1]....
	.align		4
        /*0088*/ 	.word	index@(free)


	//----- nvinfo : EIATTR_MERCURY_ISA_VERSION
	.align		4
.L_84:
        /*008c*/ 	.byte	0x03, 0x5f
        /*008e*/ 	.short	0x0101


	//----- nvinfo : EIATTR_VRC_CTA_INIT_COUNT
	.align		4
        /*0090*/ 	.byte	0x02, 0x4a
	.zero		1
	.zero		1


	//----- nvinfo : EIATTR_SYSCALL_OFFSETS
	.align		4
        /*0094*/ 	.byte	0x04, 0x46
        /*0096*/ 	.short	(.L_86 - .L_85)


	//   ....[0]....
.L_85:
        /*0098*/ 	.word	0x00000350


	//   ....[1]....
        /*009c*/ 	.word	0x00000aa0


	//   ....[2]....
        /*00a0*/ 	.word	0x00000b30


	//----- nvinfo : EIATTR_EXIT_INSTR_OFFSETS
	.align		4
.L_86:
        /*00a4*/ 	.byte	0x04, 0x1c
        /*00a6*/ 	.short	(.L_88 - .L_87)


	//   ....[0]....
.L_87:
        /*00a8*/ 	.word	0x00000070


	//   ....[1]....
        /*00ac*/ 	.word	0x000000e0


	//   ....[2]....
        /*00b0*/ 	.word	0x00000290


	//   ....[3]....
        /*00b4*/ 	.word	0x00000ab0


	//   ....[4]....
        /*00b8*/ 	.word	0x00000b40


	//----- nvinfo : EIATTR_CRS_STACK_SIZE
	.align		4
.L_88:
        /*00bc*/ 	.byte	0x04, 0x1e
        /*00be*/ 	.short	(.L_90 - .L_89)
.L_89:
        /*00c0*/ 	.word	0x00000000


	//----- nvinfo : EIATTR_CBANK_PARAM_SIZE
	.align		4
.L_90:
        /*00c4*/ 	.byte	0x03, 0x19
        /*00c6*/ 	.short	0x0030


	//----- nvinfo : EIATTR_PARAM_CBANK
	.align		4
        /*00c8*/ 	.byte	0x04, 0x0a
        /*00ca*/ 	.short	(.L_92 - .L_91)
	.align		4
.L_91:
        /*00cc*/ 	.word	index@(.nv.constant0._Z8colorSetPiS_S_PbS_ii)
        /*00d0*/ 	.short	0x0380
        /*00d2*/ 	.short	0x0030


	//----- nvinfo : EIATTR_SW_WAR
	.align		4
.L_92:
        /*00d4*/ 	.byte	0x04, 0x36
        /*00d6*/ 	.short	(.L_94 - .L_93)
.L_93:
        /*00d8*/ 	.word	0x00000008
.L_94:


//--------------------- .nv.info._Z16initializeRemColPbPii --------------------------
	.section	.nv.info._Z16initializeRemColPbPii,"",@"SHT_CUDA_INFO"
	.sectionflags	@""
	.align	4


	//----- nvinfo : EIATTR_CUDA_API_VERSION
	.align		4
        /*0000*/ 	.byte	0x04, 0x37
        /*0002*/ 	.short	(.L_96 - .L_95)
.L_95:
        /*0004*/ 	.word	0x00000082


	//----- nvinfo : EIATTR_KPARAM_INFO
	.align		4
.L_96:
        /*0008*/ 	.byte	0x04, 0x17
        /*000a*/ 	.short	(.L_98 - .L_97)
.L_97:
        /*000c*/ 	.word	0x00000000
        /*0010*/ 	.short	0x0002
        /*0012*/ 	.short	0x0010
        /*0014*/ 	.byte	0x00, 0xf0, 0x11, 0x00


	//----- nvinfo : EIATTR_KPARAM_INFO
	.align		4
.L_98:
        /*0018*/ 	.byte	0x04, 0x17
        /*001a*/ 	.short	(.L_100 - .L_99)
.L_99:
        /*001c*/ 	.word	0x00000000
        /*0020*/ 	.short	0x0001
        /*0022*/ 	.short	0x0008
        /*0024*/ 	.byte	0x00, 0xf5, 0x21, 0x00


	//----- nvinfo : EIATTR_KPARAM_INFO
	.align		4
.L_100:
        /*0028*/ 	.byte	0x04, 0x17
        /*002a*/ 	.short	(.L_102 - .L_101)
.L_101:
        /*002c*/ 	.word	0x00000000
        /*0030*/ 	.short	0x0000
        /*0032*/ 	.short	0x0000
        /*0034*/ 	.byte	0x00, 0xf5, 0x21, 0x00


	//----- nvinfo : EIATTR_SPARSE_MMA_MASK
	.align		4
.L_102:
        /*0038*/ 	.byte	0x03, 0x50
        /*003a*/ 	.short	0x0000


	//----- nvinfo : EIATTR_MAXREG_COUNT
	.align		4
        /*003c*/ 	.byte	0x03, 0x1b
        /*003e*/ 	.short	0x00ff


	//----- nvinfo : EIATTR_MERCURY_ISA_VERSION
	.align		4
        /*0040*/ 	.byte	0x03, 0x5f
        /*0042*/ 	.short	0x0101


	//----- nvinfo : EIATTR_VRC_CTA_INIT_COUNT
	.align		4
        /*0044*/ 	.byte	0x02, 0x4a
	.zero		1
	.zero		1


	//----- nvinfo : EIATTR_EXIT_INSTR_OFFSETS
	.align		4
        /*0048*/ 	.byte	0x04, 0x1c
        /*004a*/ 	.short	(.L_104 - .L_103)


	//   ....[0]....
.L_103:
        /*004c*/ 	.word	0x00000070


	//   ....[1]....
        /*0050*/ 	.word	0x00000110


	//----- nvinfo : EIATTR_CBANK_PARAM_SIZE
	.align		4
.L_104:
        /*0054*/ 	.byte	0x03, 0x19
        /*0056*/ 	.short	0x0014


	//----- nvinfo : EIATTR_PARAM_CBANK
	.align		4
        /*0058*/ 	.byte	0x04, 0x0a
        /*005a*/ 	.short	(.L_106 - .L_105)
	.align		4
.L_105:
        /*005c*/ 	.word	index@(.nv.constant0._Z16initializeRemColPbPii)
        /*0060*/ 	.short	0x0380
        /*0062*/ 	.short	0x0014


	//----- nvinfo : EIATTR_SW_WAR
	.align		4
.L_106:
        /*0064*/ 	.byte	0x04, 0x36
        /*0066*/ 	.short	(.L_108 - .L_107)
.L_107:
        /*0068*/ 	.word	0x00000008
.L_108:


//--------------------- .nv.callgraph             --------------------------
	.section	.nv.callgraph,"",@"SHT_CUDA_CALLGRAPH"
	.align	4
	.sectionentsize	8
	.align		4
        /*0000*/ 	.word	0x00000000
	.align		4
        /*0004*/ 	.word	0xffffffff
	.align		4
        /*0008*/ 	.word	index@(_Z8colorSetPiS_S_PbS_ii)
	.align		4
        /*000c*/ 	.word	index@(free)
	.align		4
        /*0010*/ 	.word	index@(_Z8colorSetPiS_S_PbS_ii)
	.align		4
        /*0014*/ 	.word	index@(malloc)
	.align		4
        /*0018*/ 	.word	0x00000000
	.align		4
        /*001c*/ 	.word	0xfffffffe
	.align		4
        /*0020*/ 	.word	0x00000000
	.align		4
        /*0024*/ 	.word	0xfffffffd
	.align		4
        /*0028*/ 	.word	0x00000000
	.align		4
        /*002c*/ 	.word	0xfffffffc


//--------------------- .nv.constant4             --------------------------
	.section	.nv.constant4,"a",@progbits
	.align	8
	.align		8
.nv.constant4:
        /*0000*/ 	.dword	_ZN34_INTERNAL_bfb6008f_4_k_cu_acd032924cuda3std3__45__cpo5beginE
	.align		8
        /*0008*/ 	.dword	_ZN34_INTERNAL_bfb6008f_4_k_cu_acd032924cuda3std3__45__cpo3endE
	.align		8
        /*0010*/ 	.dword	_ZN34_INTERNAL_bfb6008f_4_k_cu_acd032924cuda3std3__45__cpo6cbeginE
	.align		8
        /*0018*/ 	.dword	_ZN34_INTERNAL_bfb6008f_4_k_cu_acd032924cuda3std3__45__cpo4cendE
	.align		8
        /*0020*/ 	.dword	_ZN34_INTERNAL_bfb6008f_4_k_cu_acd032924cuda3std3__45__cpo6rbeginE
	.align		8
        /*0028*/ 	.dword	_ZN34_INTERNAL_bfb6008f_4_k_cu_acd032924cuda3std3__45__cpo4rendE
	.align		8
        /*0030*/ 	.dword	_ZN34_INTERNAL_bfb6008f_4_k_cu_acd032924cuda3std3__45__cpo7crbeginE
	.align		8
        /*0038*/ 	.dword	_ZN34_INTERNAL_bfb6008f_4_k_cu_acd032924cuda3std3__45__cpo5crendE
	.align		8
        /*0040*/ 	.dword	_ZN34_INTERNAL_bfb6008f_4_k_cu_acd032924cuda3std3__436_GLOBAL__N__bfb6008f_4_k_cu_acd032926ignoreE
	.align		8
        /*0048*/ 	.dword	_ZN34_INTERNAL_bfb6008f_4_k_cu_acd032924cuda3std3__419piecewise_constructE
	.align		8
        /*0050*/ 	.dword	_ZN34_INTERNAL_bfb6008f_4_k_cu_acd032924cuda3std3__48in_placeE
	.align		8
        /*0058*/ 	.dword	_ZN34_INTERNAL_bfb6008f_4_k_cu_acd032924cuda3std3__420unreachable_sentinelE
	.align		8
        /*0060*/ 	.dword	_ZN34_INTERNAL_bfb6008f_4_k_cu_acd032924cuda3std3__47nulloptE
	.align		8
        /*0068*/ 	.dword	_ZN34_INTERNAL_bfb6008f_4_k_cu_acd032924cuda3std3__48unexpectE
	.align		8
        /*0070*/ 	.dword	_ZN34_INTERNAL_bfb6008f_4_k_cu_acd032924cuda3std6ranges3__45__cpo4swapE
	.align		8
        /*0078*/ 	.dword	_ZN34_INTERNAL_bfb6008f_4_k_cu_acd032924cuda3std6ranges3__45__cpo9iter_moveE
	.align		8
        /*0080*/ 	.dword	_ZN34_INTERNAL_bfb6008f_4_k_cu_acd032924cuda3std6ranges3__45__cpo5beginE
	.align		8
        /*0088*/ 	.dword	_ZN34_INTERNAL_bfb6008f_4_k_cu_acd032924cuda3std6ranges3__45__cpo3endE
	.align		8
        /*0090*/ 	.dword	_ZN34_INTERNAL_bfb6008f_4_k_cu_acd032924cuda3std6ranges3__45__cpo6cbeginE
	.align		8
        /*0098*/ 	.dword	_ZN34_INTERNAL_bfb6008f_4_k_cu_acd032924cuda3std6ranges3__45__cpo4cendE
	.align		8
        /*00a0*/ 	.dword	_ZN34_INTERNAL_bfb6008f_4_k_cu_acd032924cuda3std6ranges3__45__cpo7advanceE
	.align		8
        /*00a8*/ 	.dword	_ZN34_INTERNAL_bfb6008f_4_k_cu_acd032924cuda3std6ranges3__45__cpo9iter_swapE
	.align		8
        /*00b0*/ 	.dword	_ZN34_INTERNAL_bfb6008f_4_k_cu_acd032924cuda3std6ranges3__45__cpo4nextE
	.align		8
        /*00b8*/ 	.dword	_ZN34_INTERNAL_bfb6008f_4_k_cu_acd032924cuda3std6ranges3__45__cpo4prevE
	.align		8
        /*00c0*/ 	.dword	_ZN34_INTERNAL_bfb6008f_4_k_cu_acd032924cuda3std6ranges3__45__cpo4dataE
	.align		8
        /*00c8*/ 	.dword	_ZN34_INTERNAL_bfb6008f_4_k_cu_acd032924cuda3std6ranges3__45__cpo5cdataE
	.align		8
        /*00d0*/ 	.dword	_ZN34_INTERNAL_bfb6008f_4_k_cu_acd032924cuda3std6ranges3__45__cpo4sizeE
	.align		8
        /*00d8*/ 	.dword	_ZN34_INTERNAL_bfb6008f_4_k_cu_acd032924cuda3std6ranges3__45__cpo5ssizeE
	.align		8
        /*00e0*/ 	.dword	_ZN34_INTERNAL_bfb6008f_4_k_cu_acd032924cuda3std6ranges3__45__cpo8distanceE
	.align		8
        /*00e8*/ 	.dword	_ZN34_INTERNAL_bfb6008f_4_k_cu_acd032926thrust24THRUST_300001_SM_1000_NS8cuda_cub3parE
	.align		8
        /*00f0*/ 	.dword	_ZN34_INTERNAL_bfb6008f_4_k_cu_acd032926thrust24THRUST_300001_SM_1000_NS8cuda_cub10par_nosyncE
	.align		8
        /*00f8*/ 	.dword	_ZN34_INTERNAL_bfb6008f_4_k_cu_acd032926thrust24THRUST_300001_SM_1000_NS6system6detail10sequential3seqE
	.align		8
        /*0100*/ 	.dword	_ZN34_INTERNAL_bfb6008f_4_k_cu_acd032926thrust24THRUST_300001_SM_1000_NS12placeholders2_1E
	.align		8
        /*0108*/ 	.dword	_ZN34_INTERNAL_bfb6008f_4_k_cu_acd032926thrust24THRUST_300001_SM_1000_NS12placeholders2_2E
	.align		8
        /*0110*/ 	.dword	_ZN34_INTERNAL_bfb6008f_4_k_cu_acd032926thrust24THRUST_300001_SM_1000_NS12placeholders2_3E
	.align		8
        /*0118*/ 	.dword	_ZN34_INTERNAL_bfb6008f_4_k_cu_acd032926thrust24THRUST_300001_SM_1000_NS12placeholders2_4E
	.align		8
        /*0120*/ 	.dword	_ZN34_INTERNAL_bfb6008f_4_k_cu_acd032926thrust24THRUST_300001_SM_1000_NS12placeholders2_5E
	.align		8
        /*0128*/ 	.dword	_ZN34_INTERNAL_bfb6008f_4_k_cu_acd032926thrust24THRUST_300001_SM_1000_NS12placeholders2_6E
	.align		8
        /*0130*/ 	.dword	_ZN34_INTERNAL_bfb6008f_4_k_cu_acd032926thrust24THRUST_300001_SM_1000_NS12placeholders2_7E
	.align		8
        /*0138*/ 	.dword	_ZN34_INTERNAL_bfb6008f_4_k_cu_acd032926thrust24THRUST_300001_SM_1000_NS12placeholders2_8E
	.align		8
        /*0140*/ 	.dword	_ZN34_INTERNAL_bfb6008f_4_k_cu_acd032926thrust24THRUST_300001_SM_1000_NS12placeholders2_9E
	.align		8
        /*0148*/ 	.dword	_ZN34_INTERNAL_bfb6008f_4_k_cu_acd032926thrust24THRUST_300001_SM_1000_NS12placeholders3_10E
	.align		8
        /*0150*/ 	.dword	_ZN34_INTERNAL_bfb6008f_4_k_cu_acd032926thrust24THRUST_300001_SM_1000_NS3seqE
	.align		8
        /*0158*/ 	.dword	malloc
	.align		8
        /*0160*/ 	.dword	free


//--------------------- .text._ZN3cub18CUB_300001_SM_10006detail11EmptyKernelIvEEvv --------------------------
	.section	.text._ZN3cub18CUB_300001_SM_10006detail11EmptyKernelIvEEvv,"ax",@progbits
	.align	128
        .global         _ZN3cub18CUB_300001_SM_10006detail11EmptyKernelIvEEvv
        .type           _ZN3cub18CUB_300001_SM_10006detail11EmptyKernelIvEEvv,@function
        .size           _ZN3cub18CUB_300001_SM_10006detail11EmptyKernelIvEEvv,(.L_x_25 - _ZN3cub18CUB_300001_SM_10006detail11EmptyKernelIvEEvv)
        .other          _ZN3cub18CUB_300001_SM_10006detail11EmptyKernelIvEEvv,@"STO_CUDA_ENTRY STV_DEFAULT"
_ZN3cub18CUB_300001_SM_10006detail11EmptyKernelIvEEvv:
.text._ZN3cub18CUB_300001_SM_10006detail11EmptyKernelIvEEvv:
[----:B------:R-:W-:Y:S01]  /*0000*/  LDC R1, c[0x0][0x37c] ;  /* 0x0000df00ff017b82 */ /* 0x000fe20000000800 */
[----:B------:R-:W-:Y:S05]  /*0010*/  EXIT ;  /* 0x000000000000794d */ /* 0x000fea0003800000 */
.L_x_0:
[----:B------:R-:W-:-:S00]  /*0020*/  BRA `(.L_x_0) ;  /* 0xfffffffc00fc7947 */ /* 0x000fc0000383ffff */
[----:B------:R-:W-:-:S00]  /*0030*/  NOP ;  /* 0x0000000000007918 */ /* 0x000fc00000000000 */
        /* <DEDUP_REMOVED lines=12> */
.L_x_25:


//--------------------- .text._Z8colorSetPiS_S_PbS_ii --------------------------
	.section	.text._Z8colorSetPiS_S_PbS_ii,"ax",@progbits
	.align	128
        .global         _Z8colorSetPiS_S_PbS_ii
        .type           _Z8colorSetPiS_S_PbS_ii,@function
        .size           _Z8colorSetPiS_S_PbS_ii,(.L_x_26 - _Z8colorSetPiS_S_PbS_ii)
        .other          _Z8colorSetPiS_S_PbS_ii,@"STO_CUDA_ENTRY STV_DEFAULT"
_Z8colorSetPiS_S_PbS_ii:
.text._Z8colorSetPiS_S_PbS_ii:
[----:B------:R-:W0:Y:S01]  /*0000*/  LDC R1, c[0x0][0x37c] ;  /* 0x0000df00ff017b82 */ /* 0x000e220000000800 */
[----:B------:R-:W1:Y:S01]  /*0010*/  S2R R18, SR_CTAID.X ;  /* 0x0000000000127919 */ /* 0x000e620000002500 */
[----:B------:R-:W1:Y:S01]  /*0020*/  LDCU UR4, c[0x0][0x360] ;  /* 0x00006c00ff0477ac */ /* 0x000e620008000800 */
[----:B------:R-:W1:Y:S01]  /*0030*/  S2R R3, SR_TID.X ;  /* 0x0000000000037919 */ /* 0x000e620000002100 */
[----:B------:R-:W2:Y:S01]  /*0040*/  LDCU UR5, c[0x0][0x3a8] ;  /* 0x00007500ff0577ac */ /* 0x000ea20008000800 */
[----:B-1----:R-:W-:-:S05]  /*0050*/  IMAD R18, R18, UR4, R3 ;  /* 0x0000000412127c24 */ /* 0x002fca000f8e0203 */
[----:B--2---:R-:W-:-:S13]  /*0060*/  ISETP.GE.AND P0, PT, R18, UR5, PT ;  /* 0x0000000512007c0c */ /* 0x004fda000bf06270 */
[----:B0-----:R-:W-:Y:S05]  /*0070*/  @P0 EXIT ;  /* 0x000000000000094d */ /* 0x001fea0003800000 */
[----:B------:R-:W0:Y:S01]  /*0080*/  LDCU.64 UR4, c[0x0][0x398] ;  /* 0x00007300ff0477ac */ /* 0x000e220008000a00 */
[----:B------:R-:W1:Y:S01]  /*0090*/  LDCU.64 UR36, c[0x0][0x358] ;  /* 0x00006b00ff2477ac */ /* 0x000e620008000a00 */
[----:B0-----:R-:W-:-:S04]  /*00a0*/  IADD3 R6, P0, PT, R18, UR4, RZ ;  /* 0x0000000412067c10 */ /* 0x001fc8000ff1e0ff */
[----:B------:R-:W-:-:S05]  /*00b0*/  LEA.HI.X.SX32 R7, R18, UR5, 0x1, P0 ;  /* 0x0000000512077c11 */ /* 0x000fca00080f0eff */
[----:B-1----:R-:W2:Y:S02]  /*00c0*/  LDG.E.U8 R0, desc[UR36][R6.64] ;  /* 0x0000002406007981 */ /* 0x002ea4000c1e1100 */
[----:B--2---:R-:W-:-:S13]  /*00d0*/  ISETP.NE.AND P0, PT, R0, RZ, PT ;  /* 0x000000ff0000720c */ /* 0x004fda0003f05270 */
[----:B------:R-:W-:Y:S05]  /*00e0*/  @!P0 EXIT ;  /* 0x000000000000894d */ /* 0x000fea0003800000 */
[----:B------:R-:W0:Y:S01]  /*00f0*/  LDC.64 R16, c[0x0][0x388] ;  /* 0x0000e200ff107b82 */ /* 0x000e220000000a00 */
[----:B------:R-:W1:Y:S01]  /*0100*/  LDCU.64 UR4, c[0x0][0x398] ;  /* 0x00007300ff0477ac */ /* 0x000e620008000a00 */
[----:B0-----:R-:W-:-:S05]  /*0110*/  IMAD.WIDE R16, R18, 0x4, R16 ;  /* 0x0000000412107825 */ /* 0x001fca00078e0210 */
[----:B------:R-:W2:Y:S04]  /*0120*/  LDG.E R0, desc[UR36][R16.64] ;  /* 0x0000002410007981 */ /* 0x000ea8000c1e1900 */
[----:B------:R-:W2:Y:S01]  /*0130*/  LDG.E R15, desc[UR36][R16.64+0x4] ;  /* 0x00000424100f7981 */ /* 0x000ea2000c1e1900 */
[----:B------:R-:W-:Y:S01]  /*0140*/  BSSY.RECONVERGENT B0, `(.L_x_1) ;  /* 0x0000018000007945 */ /* 0x000fe20003800200 */
[----:B--2---:R-:W-:-:S13]  /*0150*/  ISETP.GE.AND P0, PT, R0, R15, PT ;  /* 0x0000000f0000720c */ /* 0x004fda0003f06270 */
[----:B-1----:R-:W-:Y:S05]  /*0160*/  @P0 BRA `(.L_x_2) ;  /* 0x0000000000540947 */ /* 0x002fea0003800000 */
[----:B------:R-:W0:Y:S08]  /*0170*/  LDC.64 R8, c[0x0][0x390] ;  /* 0x0000e400ff087b82 */ /* 0x000e300000000a00 */
[----:B------:R-:W1:Y:S08]  /*0180*/  LDC.64 R2, c[0x0][0x380] ;  /* 0x0000e000ff027b82 */ /* 0x000e700000000a00 */
[----:B------:R-:W2:Y:S01]  /*0190*/  LDC.64 R4, c[0x0][0x390] ;  /* 0x0000e400ff047b82 */ /* 0x000ea20000000a00 */
[----:B0-----:R-:W-:-:S07]  /*01a0*/  IMAD.WIDE R8, R18, 0x4, R8 ;  /* 0x0000000412087825 */ /* 0x001fce00078e0208 */
.L_x_5:
[----:B-1----:R-:W-:-:S06]  /*01b0*/  IMAD.WIDE R10, R0, 0x4, R2 ;  /* 0x00000004000a7825 */ /* 0x002fcc00078e0202 */
[----:B------:R-:W3:Y:S02]  /*01c0*/  LDG.E R11, desc[UR36][R10.64] ;  /* 0x000000240a0b7981 */ /* 0x000ee4000c1e1900 */
[----:B---3--:R-:W-:-:S04]  /*01d0*/  IADD3 R12, P0, PT, R11, UR4, RZ ;  /* 0x000000040b0c7c10 */ /* 0x008fc8000ff1e0ff */
[----:B------:R-:W-:-:S05]  /*01e0*/  LEA.HI.X.SX32 R13, R11, UR5, 0x1, P0 ;  /* 0x000000050b0d7c11 */ /* 0x000fca00080f0eff */
[----:B------:R-:W3:Y:S01]  /*01f0*/  LDG.E.U8 R12, desc[UR36][R12.64] ;  /* 0x000000240c0c7981 */ /* 0x000ee2000c1e1100 */
[----:B------:R-:W-:Y:S01]  /*0200*/  VIADD R0, R0, 0x1 ;  /* 0x0000000100007836 */ /* 0x000fe20000000000 */
[----:B------:R-:W-:Y:S04]  /*0210*/  BSSY.RECONVERGENT B1, `(.L_x_3) ;  /* 0x0000009000017945 */ /* 0x000fe80003800200 */
[----:B------:R-:W-:Y:S02]  /*0220*/  ISETP.GE.AND P1, PT, R0, R15, PT ;  /* 0x0000000f0000720c */ /* 0x000fe40003f26270 */
[----:B---3--:R-:W-:-:S13]  /*0230*/  ISETP.NE.AND P0, PT, R12, RZ, PT ;  /* 0x000000ff0c00720c */ /* 0x008fda0003f05270 */
[----:B------:R-:W-:Y:S05]  /*0240*/  @!P0 BRA `(.L_x_4) ;  /* 0x0000000000148947 */ /* 0x000fea0003800000 */
[----:B--2---:R-:W-:Y:S01]  /*0250*/  IMAD.WIDE R10, R11, 0x4, R4 ;  /* 0x000000040b0a7825 */ /* 0x004fe200078e0204 */
[----:B------:R-:W2:Y:S05]  /*0260*/  LDG.E R13, desc[UR36][R8.64] ;  /* 0x00000024080d7981 */ /* 0x000eaa000c1e1900 */
[----:B------:R-:W2:Y:S02]  /*0270*/  LDG.E R10, desc[UR36][R10.64] ;  /* 0x000000240a0a7981 */ /* 0x000ea4000c1e1900 */
[----:B--2---:R-:W-:-:S13]  /*0280*/  ISETP.GT.AND P0, PT, R10, R13, PT ;  /* 0x0000000d0a00720c */ /* 0x004fda0003f04270 */
[----:B------:R-:W-:Y:S05]  /*0290*/  @P0 EXIT ;  /* 0x000000000000094d */ /* 0x000fea0003800000 */
.L_x_4:
[----:B------:R-:W-:Y:S05]  /*02a0*/  BSYNC.RECONVERGENT B1 ;  /* 0x0000000000017941 */ /* 0x000fea0003800200 */
.L_x_3:
[----:B------:R-:W-:Y:S05]  /*02b0*/  @!P1 BRA `(.L_x_5) ;  /* 0xfffffffc00bc9947 */ /* 0x000fea000383ffff */
.L_x_2:
[----:B------:R-:W-:Y:S05]  /*02c0*/  BSYNC.RECONVERGENT B0 ;  /* 0x0000000000007941 */ /* 0x000fea0003800200 */
.L_x_1:
[----:B------:R-:W0:Y:S01]  /*02d0*/  LDC R2, c[0x0][0x3ac] ;  /* 0x0000eb00ff027b82 */ /* 0x000e220000000800 */
[----:B------:R-:W-:Y:S01]  /*02e0*/  MOV R0, 0x158 ;  /* 0x0000015800007802 */ /* 0x000fe20000000f00 */
[----:B------:R1:W-:Y:S06]  /*02f0*/  STG.E.U8 desc[UR36][R6.64], RZ ;  /* 0x000000ff06007986 */ /* 0x0003ec000c101124 */
[----:B------:R1:W3:Y:S01]  /*0300*/  LDC.64 R8, c[0x4][R0] ;  /* 0x0100000000087b82 */ /* 0x0002e20000000a00 */
[----:B0-----:R-:W-:-:S04]  /*0310*/  VIADD R2, R2, 0x2 ;  /* 0x0000000202027836 */ /* 0x001fc80000000000 */
[--C-:B--2---:R-:W-:Y:S01]  /*0320*/  IMAD.MOV.U32 R4, RZ, RZ, R2.reuse ;  /* 0x000000ffff047224 */ /* 0x104fe200078e0002 */
[----:B-1----:R-:W-:-:S07]  /*0330*/  SHF.R.S32.HI R5, RZ, 0x1f, R2 ;  /* 0x0000001fff057819 */ /* 0x002fce0000011402 */
[----:B------:R-:W-:-:S07]  /*0340*/  LEPC R20, `(.L_x_6) ;  /* 0x000000001014794e */ /* 0x000fce0000000000 */
[----:B---3--:R-:W-:Y:S05]  /*0350*/  CALL.ABS.NOINC R8 ;  /* 0x0000000008007343 */ /* 0x008fea0003c00000 */
.L_x_6:
[----:B------:R-:W0:Y:S02]  /*0360*/  LDC R11, c[0x0][0x3ac] ;  /* 0x0000eb00ff0b7b82 */ /* 0x000e240000000800 */
[----:B0-----:R-:W-:-:S13]  /*0370*/  ISETP.GE.AND P0, PT, R11, -0x1, PT ;  /* 0xffffffff0b00780c */ /* 0x001fda0003f06270 */
[----:B------:R-:W-:Y:S05]  /*0380*/  @!P0 BRA `(.L_x_7) ;  /* 0x0000000400348947 */ /* 0x000fea0003800000 */
[C---:B------:R-:W-:Y:S01]  /*0390*/  ISETP.GE.AND P1, PT, R2.reuse, 0x10, PT ;  /* 0x000000100200780c */ /* 0x040fe20003f26270 */
[----:B------:R-:W-:Y:S01]  /*03a0*/  IMAD.MOV.U32 R3, RZ, RZ, RZ ;  /* 0x000000ffff037224 */ /* 0x000fe200078e00ff */
[----:B------:R-:W-:-:S04]  /*03b0*/  VIMNMX R0, PT, PT, R2, 0x1, !PT ;  /* 0x0000000102007848 */ /* 0x000fc80007fe0100 */
[----:B------:R-:W-:-:S04]  /*03c0*/  LOP3.LUT R12, R0, 0xf, RZ, 0xc0, !PT ;  /* 0x0000000f000c7812 */ /* 0x000fc800078ec0ff */
[----:B------:R-:W-:-:S03]  /*03d0*/  ISETP.NE.AND P0, PT, R12, RZ, PT ;  /* 0x000000ff0c00720c */ /* 0x000fc60003f05270 */
[----:B------:R-:W-:Y:S10]  /*03e0*/  @!P1 BRA `(.L_x_8) ;  /* 0x0000000000749947 */ /* 0x000ff40003800000 */
[----:B------:R-:W-:Y:S01]  /*03f0*/  IADD3 R9, P1, PT, R4, 0x7, RZ ;  /* 0x0000000704097810 */ /* 0x000fe20007f3e0ff */
[----:B------:R-:W-:Y:S01]  /*0400*/  BSSY.RECONVERGENT B0, `(.L_x_8) ;  /* 0x000001b000007945 */ /* 0x000fe20003800200 */
[----:B------:R-:W-:-:S03]  /*0410*/  LOP3.LUT R3, R0, 0x7ffffff0, RZ, 0xc0, !PT ;  /* 0x7ffffff000037812 */ /* 0x000fc600078ec0ff */
[----:B------:R-:W-:Y:S02]  /*0420*/  IMAD.X R10, RZ, RZ, R5, P1 ;  /* 0x000000ffff0a7224 */ /* 0x000fe400008e0605 */
[----:B------:R-:W-:-:S07]  /*0430*/  IMAD.MOV R8, RZ, RZ, -R3 ;  /* 0x000000ffff087224 */ /* 0x000fce00078e0a03 */
.L_x_9:
[----:B0-----:R-:W-:Y:S02]  /*0440*/  IMAD.MOV.U32 R6, RZ, RZ, R9 ;  /* 0x000000ffff067224 */ /* 0x001fe400078e0009 */
[----:B------:R-:W-:Y:S02]  /*0450*/  IMAD.MOV.U32 R7, RZ, RZ, R10 ;  /* 0x000000ffff077224 */ /* 0x000fe400078e000a */
[----:B------:R-:W-:Y:S01]  /*0460*/  VIADD R8, R8, 0x10 ;  /* 0x0000001008087836 */ /* 0x000fe20000000000 */
[----:B------:R-:W-:Y:S02]  /*0470*/  IADD3 R9, P2, PT, R6, 0x10, RZ ;  /* 0x0000001006097810 */ /* 0x000fe40007f5e0ff */
[----:B------:R0:W-:Y:S02]  /*0480*/  ST.E.U8 desc[UR36][R6.64+-0x7], RZ ;  /* 0xfffff9ff06007985 */ /* 0x0001e4000c101124 */
[----:B------:R-:W-:Y:S01]  /*0490*/  ISETP.NE.AND P1, PT, R8, RZ, PT ;  /* 0x000000ff0800720c */ /* 0x000fe20003f25270 */
[----:B------:R-:W-:Y:S01]  /*04a0*/  IMAD.X R10, RZ, RZ, R7, P2 ;  /* 0x000000ffff0a7224 */ /* 0x000fe200010e0607 */
[----:B------:R0:W-:Y:S04]  /*04b0*/  ST.E.U8 desc[UR36][R6.64+-0x6], RZ ;  /* 0xfffffaff06007985 */ /* 0x0001e8000c101124 */
        /* <DEDUP_REMOVED lines=13> */
[----:B------:R0:W-:Y:S01]  /*0590*/  ST.E.U8 desc[UR36][R6.64+0x8], RZ ;  /* 0x000008ff06007985 */ /* 0x0001e2000c101124 */
[----:B------:R-:W-:Y:S05]  /*05a0*/  @P1 BRA `(.L_x_9) ;  /* 0xfffffffc00a41947 */ /* 0x000fea000383ffff */
[----:B------:R-:W-:Y:S05]  /*05b0*/  BSYNC.RECONVERGENT B0 ;  /* 0x0000000000007941 */ /* 0x000fea0003800200 */
.L_x_8:
[----:B------:R-:W-:Y:S04]  /*05c0*/  BSSY.RECONVERGENT B0, `(.L_x_7) ;  /* 0x0000029000007945 */ /* 0x000fe80003800200 */
[----:B------:R-:W-:Y:S05]  /*05d0*/  @!P0 BRA `(.L_x_10) ;  /* 0x00000000009c8947 */ /* 0x000fea0003800000 */
[----:B------:R-:W-:Y:S02]  /*05e0*/  ISETP.GE.U32.AND P0, PT, R12, 0x8, PT ;  /* 0x000000080c00780c */ /* 0x000fe40003f06070 */
[----:B------:R-:W-:-:S04]  /*05f0*/  LOP3.LUT R8, R0, 0x7, RZ, 0xc0, !PT ;  /* 0x0000000700087812 */ /* 0x000fc800078ec0ff */
[----:B------:R-:W-:-:S07]  /*0600*/  ISETP.NE.AND P1, PT, R8, RZ, PT ;  /* 0x000000ff0800720c */ /* 0x000fce0003f25270 */
[----:B------:R-:W-:Y:S06]  /*0610*/  @!P0 BRA `(.L_x_11) ;  /* 0x00000000002c8947 */ /* 0x000fec0003800000 */
[C---:B0-----:R-:W-:Y:S01]  /*0620*/  IADD3 R6, P0, PT, R3.reuse, R4, RZ ;  /* 0x0000000403067210 */ /* 0x041fe20007f1e0ff */
[----:B------:R-:W-:-:S04]  /*0630*/  VIADD R3, R3, 0x8 ;  /* 0x0000000803037836 */ /* 0x000fc80000000000 */
[----:B------:R-:W-:-:S05]  /*0640*/  IMAD.X R7, RZ, RZ, R5, P0 ;  /* 0x000000ffff077224 */ /* 0x000fca00000e0605 */
[----:B------:R1:W-:Y:S04]  /*0650*/  ST.E.U8 desc[UR36][R6.64], RZ ;  /* 0x000000ff06007985 */ /* 0x0003e8000c101124 */
[----:B------:R1:W-:Y:S04]  /*0660*/  ST.E.U8 desc[UR36][R6.64+0x1], RZ ;  /* 0x000001ff06007985 */ /* 0x0003e8000c101124 */
[----:B------:R1:W-:Y:S04]  /*0670*/  ST.E.U8 desc[UR36][R6.64+0x2], RZ ;  /* 0x000002ff06007985 */ /* 0x0003e8000c101124 */
[----:B------:R1:W-:Y:S04]  /*0680*/  ST.E.U8 desc[UR36][R6.64+0x3], RZ ;  /* 0x000003ff06007985 */ /* 0x0003e8000c101124 */
[----:B------:R1:W-:Y:S04]  /*0690*/  ST.E.U8 desc[UR36][R6.64+0x4], RZ ;  /* 0x000004ff06007985 */ /* 0x0003e8000c101124 */
[----:B------:R1:W-:Y:S04]  /*06a0*/  ST.E.U8 desc[UR36][R6.64+0x5], RZ ;  /* 0x000005ff06007985 */ /* 0x0003e8000c101124 */
[----:B------:R1:W-:Y:S04]  /*06b0*/  ST.E.U8 desc[UR36][R6.64+0x6], RZ ;  /* 0x000006ff06007985 */ /* 0x0003e8000c101124 */
[----:B------:R1:W-:Y:S02]  /*06c0*/  ST.E.U8 desc[UR36][R6.64+0x7], RZ ;  /* 0x000007ff06007985 */ /* 0x0003e4000c101124 */
.L_x_11:
[----:B------:R-:W-:Y:S05]  /*06d0*/  @!P1 BRA `(.L_x_10) ;  /* 0x00000000005c9947 */ /* 0x000fea0003800000 */
[----:B------:R-:W-:Y:S02]  /*06e0*/  ISETP.GE.U32.AND P0, PT, R8, 0x4, PT ;  /* 0x000000040800780c */ /* 0x000fe40003f06070 */
[----:B------:R-:W-:-:S04]  /*06f0*/  LOP3.LUT R0, R0, 0x3, RZ, 0xc0, !PT ;  /* 0x0000000300007812 */ /* 0x000fc800078ec0ff */
[----:B------:R-:W-:-:S07]  /*0700*/  ISETP.NE.AND P1, PT, R0, RZ, PT ;  /* 0x000000ff0000720c */ /* 0x000fce0003f25270 */
[----:B------:R-:W-:Y:S06]  /*0710*/  @!P0 BRA `(.L_x_12) ;  /* 0x00000000001c8947 */ /* 0x000fec0003800000 */
[C---:B01----:R-:W-:Y:S01]  /*0720*/  IADD3 R6, P0, PT, R3.reuse, R4, RZ ;  /* 0x0000000403067210 */ /* 0x043fe20007f1e0ff */
[----:B------:R-:W-:-:S04]  /*0730*/  VIADD R3, R3, 0x4 ;  /* 0x0000000403037836 */ /* 0x000fc80000000000 */
[----:B------:R-:W-:-:S05]  /*0740*/  IMAD.X R7, RZ, RZ, R5, P0 ;  /* 0x000000ffff077224 */ /* 0x000fca00000e0605 */
[----:B------:R2:W-:Y:S04]  /*0750*/  ST.E.U8 desc[UR36][R6.64], RZ ;  /* 0x000000ff06007985 */ /* 0x0005e8000c101124 */
[----:B------:R2:W-:Y:S04]  /*0760*/  ST.E.U8 desc[UR36][R6.64+0x1], RZ ;  /* 0x000001ff06007985 */ /* 0x0005e8000c101124 */
[----:B------:R2:W-:Y:S04]  /*0770*/  ST.E.U8 desc[UR36][R6.64+0x2], RZ ;  /* 0x000002ff06007985 */ /* 0x0005e8000c101124 */
[----:B------:R2:W-:Y:S02]  /*0780*/  ST.E.U8 desc[UR36][R6.64+0x3], RZ ;  /* 0x000003ff06007985 */ /* 0x0005e4000c101124 */
.L_x_12:
[----:B------:R-:W-:Y:S05]  /*0790*/  @!P1 BRA `(.L_x_10) ;  /* 0x00000000002c9947 */ /* 0x000fea0003800000 */
[----:B------:R-:W-:Y:S01]  /*07a0*/  IADD3 R3, P0, PT, R3, R4, RZ ;  /* 0x0000000403037210 */ /* 0x000fe20007f1e0ff */
[----:B------:R-:W-:-:S04]  /*07b0*/  IMAD.MOV R0, RZ, RZ, -R0 ;  /* 0x000000ffff007224 */ /* 0x000fc800078e0a00 */
[----:B------:R-:W-:-:S08]  /*07c0*/  IMAD.X R8, RZ, RZ, R5, P0 ;  /* 0x000000ffff087224 */ /* 0x000fd000000e0605 */
.L_x_13:
[----:B012---:R-:W-:Y:S01]  /*07d0*/  IMAD.MOV.U32 R6, RZ, RZ, R3 ;  /* 0x000000ffff067224 */ /* 0x007fe200078e0003 */
[----:B------:R-:W-:Y:S01]  /*07e0*/  IADD3 R3, P1, PT, R3, 0x1, RZ ;  /* 0x0000000103037810 */ /* 0x000fe20007f3e0ff */
[--C-:B------:R-:W-:Y:S02]  /*07f0*/  IMAD.MOV.U32 R7, RZ, RZ, R8.reuse ;  /* 0x000000ffff077224 */ /* 0x100fe400078e0008 */
[----:B------:R-:W-:Y:S02]  /*0800*/  VIADD R0, R0, 0x1 ;  /* 0x0000000100007836 */ /* 0x000fe40000000000 */
[----:B------:R-:W-:Y:S01]  /*0810*/  IMAD.X R8, RZ, RZ, R8, P1 ;  /* 0x000000ffff087224 */ /* 0x000fe200008e0608 */
[----:B------:R3:W-:Y:S02]  /*0820*/  ST.E.U8 desc[UR36][R6.64], RZ ;  /* 0x000000ff06007985 */ /* 0x0007e4000c101124 */
[----:B------:R-:W-:-:S13]  /*0830*/  ISETP.NE.AND P0, PT, R0, RZ, PT ;  /* 0x000000ff0000720c */ /* 0x000fda0003f05270 */
[----:B---3--:R-:W-:Y:S05]  /*0840*/  @P0 BRA `(.L_x_13) ;  /* 0xfffffffc00e00947 */ /* 0x008fea000383ffff */
.L_x_10:
[----:B------:R-:W-:Y:S05]  /*0850*/  BSYNC.RECONVERGENT B0 ;  /* 0x0000000000007941 */ /* 0x000fea0003800200 */
.L_x_7:
[----:B------:R-:W3:Y:S04]  /*0860*/  LDG.E R0, desc[UR36][R16.64] ;  /* 0x0000002410007981 */ /* 0x000ee8000c1e1900 */
[----:B------:R-:W3:Y:S01]  /*0870*/  LDG.E R3, desc[UR36][R16.64+0x4] ;  /* 0x0000042410037981 */ /* 0x000ee2000c1e1900 */
[----:B------:R-:W-:Y:S01]  /*0880*/  BSSY.RECONVERGENT B0, `(.L_x_14) ;  /* 0x0000013000007945 */ /* 0x000fe20003800200 */
[----:B------:R-:W-:Y:S02]  /*0890*/  ISETP.GE.AND P0, PT, R11, RZ, PT ;  /* 0x000000ff0b00720c */ /* 0x000fe40003f06270 */
[----:B---3--:R-:W-:-:S13]  /*08a0*/  ISETP.GE.AND P1, PT, R0, R3, PT ;  /* 0x000000030000720c */ /* 0x008fda0003f26270 */
[----:B------:R-:W-:Y:S05]  /*08b0*/  @P1 BRA `(.L_x_15) ;  /* 0x00000000003c1947 */ /* 0x000fea0003800000 */
[----:B012---:R-:W0:Y:S08]  /*08c0*/  LDC.64 R6, c[0x0][0x380] ;  /* 0x0000e000ff067b82 */ /* 0x007e300000000a00 */
[----:B------:R-:W1:Y:S02]  /*08d0*/  LDC.64 R8, c[0x0][0x3a0] ;  /* 0x0000e800ff087b82 */ /* 0x000e640000000a00 */
.L_x_16:
[----:B0-----:R-:W-:-:S06]  /*08e0*/  IMAD.WIDE R10, R0, 0x4, R6 ;  /* 0x00000004000a7825 */ /* 0x001fcc00078e0206 */
[----:B------:R-:W1:Y:S02]  /*08f0*/  LDG.E R11, desc[UR36][R10.64] ;  /* 0x000000240a0b7981 */ /* 0x000e64000c1e1900 */
[----:B-1----:R-:W-:-:S06]  /*0900*/  IMAD.WIDE R12, R11, 0x4, R8 ;  /* 0x000000040b0c7825 */ /* 0x002fcc00078e0208 */
[----:B------:R-:W2:Y:S01]  /*0910*/  LDG.E R12, desc[UR36][R12.64] ;  /* 0x000000240c0c7981 */ /* 0x000ea2000c1e1900 */
[----:B------:R-:W-:-:S05]  /*0920*/  IMAD.MOV.U32 R3, RZ, RZ, 0x1 ;  /* 0x00000001ff037424 */ /* 0x000fca00078e00ff */
[----:B------:R-:W-:Y:S02]  /*0930*/  PRMT R11, R3, 0x7610, R11 ;  /* 0x00007610030b7816 */ /* 0x000fe4000000000b */
[----:B--2---:R-:W-:-:S04]  /*0940*/  IADD3 R14, P1, PT, R12, R4, RZ ;  /* 0x000000040c0e7210 */ /* 0x004fc80007f3e0ff */
[----:B------:R-:W-:-:S05]  /*0950*/  LEA.HI.X.SX32 R15, R12, R5, 0x1, P1 ;  /* 0x000000050c0f7211 */ /* 0x000fca00008f0eff */
[----:B------:R3:W-:Y:S04]  /*0960*/  ST.E.U8 desc[UR36][R14.64], R11 ;  /* 0x0000000b0e007985 */ /* 0x0007e8000c101124 */
[----:B------:R-:W2:Y:S01]  /*0970*/  LDG.E R3, desc[UR36][R16.64+0x4] ;  /* 0x0000042410037981 */ /* 0x000ea2000c1e1900 */
[----:B------:R-:W-:-:S05]  /*0980*/  VIADD R0, R0, 0x1 ;  /* 0x0000000100007836 */ /* 0x000fca0000000000 */
[----:B--2---:R-:W-:-:S13]  /*0990*/  ISETP.GE.AND P1, PT, R0, R3, PT ;  /* 0x000000030000720c */ /* 0x004fda0003f26270 */
[----:B---3--:R-:W-:Y:S05]  /*09a0*/  @!P1 BRA `(.L_x_16) ;  /* 0xfffffffc00cc9947 */ /* 0x008fea000383ffff */
.L_x_15:
[----:B------:R-:W-:Y:S05]  /*09b0*/  BSYNC.RECONVERGENT B0 ;  /* 0x0000000000007941 */ /* 0x000fea0003800200 */
.L_x_14:
[----:B------:R-:W-:Y:S05]  /*09c0*/  @!P0 BRA `(.L_x_17) ;  /* 0x0000000000288947 */ /* 0x000fea0003800000 */
[----:B------:R-:W-:Y:S01]  /*09d0*/  BSSY.RECONVERGENT B6, `(.L_x_18) ;  /* 0x000000f000067945 */ /* 0x000fe20003800200 */
[----:B------:R-:W-:-:S07]  /*09e0*/  IMAD.MOV.U32 R3, RZ, RZ, 0x1 ;  /* 0x00000001ff037424 */ /* 0x000fce00078e00ff */
.L_x_20:
[----:B012---:R-:W-:-:S05]  /*09f0*/  IADD3 R6, P0, PT, R3, R4, RZ ;  /* 0x0000000403067210 */ /* 0x007fca0007f1e0ff */
[----:B------:R-:W-:-:S05]  /*0a00*/  IMAD.X R7, RZ, RZ, R5, P0 ;  /* 0x000000ffff077224 */ /* 0x000fca00000e0605 */
[----:B------:R-:W2:Y:S02]  /*0a10*/  LD.E.U8 R6, desc[UR36][R6.64] ;  /* 0x0000002406067980 */ /* 0x000ea4000c101100 */
[----:B--2---:R-:W-:-:S13]  /*0a20*/  ISETP.NE.AND P0, PT, R6, RZ, PT ;  /* 0x000000ff0600720c */ /* 0x004fda0003f05270 */
[----:B------:R-:W-:Y:S05]  /*0a30*/  @!P0 BRA `(.L_x_19) ;  /* 0x0000000000208947 */ /* 0x000fea0003800000 */
[----:B------:R-:W-:-:S05]  /*0a40*/  VIADD R3, R3, 0x1 ;  /* 0x0000000103037836 */ /* 0x000fca0000000000 */
[----:B------:R-:W-:-:S13]  /*0a50*/  ISETP.NE.AND P0, PT, R3, R2, PT ;  /* 0x000000020300720c */ /* 0x000fda0003f05270 */
[----:B------:R-:W-:Y:S05]  /*0a60*/  @P0 BRA `(.L_x_20) ;  /* 0xfffffffc00e00947 */ /* 0x000fea000383ffff */
.L_x_17:
[----:B------:R-:W-:-:S04]  /*0a70*/  MOV R0, 0x160 ;  /* 0x0000016000007802 */ /* 0x000fc80000000f00 */
[----:B------:R3:W4:Y:S03]  /*0a80*/  LDC.64 R2, c[0x4][R0] ;  /* 0x0100000000027b82 */ /* 0x0007260000000a00 */
[----:B------:R-:W-:-:S07]  /*0a90*/  LEPC R20, `(.L_x_21) ;  /* 0x000000001014794e */ /* 0x000fce0000000000 */
[----:B01234-:R-:W-:Y:S05]  /*0aa0*/  CALL.ABS.NOINC R2 ;  /* 0x0000000002007343 */ /* 0x01ffea0003c00000 */
.L_x_21:
[----:B------:R-:W-:Y:S05]  /*0ab0*/  EXIT ;  /* 0x000000000000794d */ /* 0x000fea0003800000 */
.L_x_19:
[----:B------:R-:W-:Y:S05]  /*0ac0*/  BSYNC.RECONVERGENT B6 ;  /* 0x0000000000067941 */ /* 0x000fea0003800200 */
.L_x_18:
[----:B------:R-:W0:Y:S01]  /*0ad0*/  LDC.64 R6, c[0x0][0x3a0] ;  /* 0x0000e800ff067b82 */ /* 0x000e220000000a00 */
[----:B------:R-:W-:Y:S01]  /*0ae0*/  MOV R0, 0x160 ;  /* 0x0000016000007802 */ /* 0x000fe20000000f00 */
[----:B0-----:R-:W-:-:S06]  /*0af0*/  IMAD.WIDE R18, R18, 0x4, R6 ;  /* 0x0000000412127825 */ /* 0x001fcc00078e0206 */
[----:B------:R0:W1:Y:S01]  /*0b00*/  LDC.64 R6, c[0x4][R0] ;  /* 0x0100000000067b82 */ /* 0x0000620000000a00 */
[----:B------:R0:W-:Y:S02]  /*0b10*/  STG.E desc[UR36][R18.64], R3 ;  /* 0x0000000312007986 */ /* 0x0001e4000c101924 */
[----:B------:R-:W-:-:S07]  /*0b20*/  LEPC R20, `(.L_x_22) ;  /* 0x000000001014794e */ /* 0x000fce0000000000 */
[----:B01----:R-:W-:Y:S05]  /*0b30*/  CALL.ABS.NOINC R6 ;  /* 0x0000000006007343 */ /* 0x003fea0003c00000 */
.L_x_22:
[----:B------:R-:W-:Y:S05]  /*0b40*/  EXIT ;  /* 0x000000000000794d */ /* 0x000fea0003800000 */
.L_x_23:
        /* <DEDUP_REMOVED lines=11> */
.L_x_26:


//--------------------- .text._Z16initializeRemColPbPii --------------------------
	.section	.text._Z16initializeRemColPbPii,"ax",@progbits
	.align	128
        .global         _Z16initializeRemColPbPii
        .type           _Z16initializeRemColPbPii,@function
        .size           _Z16initializeRemColPbPii,(.L_x_27 - _Z16initializeRemColPbPii)
        .other          _Z16initializeRemColPbPii,@"STO_CUDA_ENTRY STV_DEFAULT"
_Z16initializeRemColPbPii:
.text._Z16initializeRemColPbPii:
[----:B------:R-:W-:Y:S01]  /*0000*/  LDC R1, c[0x0][0x37c] ;  /* 0x0000df00ff017b82 */ /* 0x000fe20000000800 */
[----:B------:R-:W0:Y:S01]  /*0010*/  S2R R7, SR_CTAID.X ;  /* 0x0000000000077919 */ /* 0x000e220000002500 */
[----:B------:R-:W0:Y:S01]  /*0020*/  LDCU UR4, c[0x0][0x360] ;  /* 0x00006c00ff0477ac */ /* 0x000e220008000800 */
[----:B------:R-:W0:Y:S01]  /*0030*/  S2R R0, SR_TID.X ;  /* 0x0000000000007919 */ /* 0x000e220000002100 */
[----:B------:R-:W1:Y:S01]  /*0040*/  LDCU UR5, c[0x0][0x390] ;  /* 0x00007200ff0577ac */ /* 0x000e620008000800 */
[----:B0-----:R-:W-:-:S05]  /*0050*/  IMAD R7, R7, UR4, R0 ;  /* 0x0000000407077c24 */ /* 0x001fca000f8e0200 */
[----:B-1----:R-:W-:-:S13]  /*0060*/  ISETP.GE.AND P0, PT, R7, UR5, PT ;  /* 0x0000000507007c0c */ /* 0x002fda000bf06270 */
[----:B------:R-:W-:Y:S05]  /*0070*/  @P0 EXIT ;  /* 0x000000000000094d */ /* 0x000fea0003800000 */
[----:B------:R-:W0:Y:S01]  /*0080*/  LDC.64 R2, c[0x0][0x388] ;  /* 0x0000e200ff027b82 */ /* 0x000e220000000a00 */
[----:B------:R-:W1:Y:S01]  /*0090*/  LDCU.64 UR6, c[0x0][0x380] ;  /* 0x00007000ff0677ac */ /* 0x000e620008000a00 */
[----:B------:R-:W-:Y:S01]  /*00a0*/  HFMA2 R0, -RZ, RZ, 0, 5.9604644775390625e-08 ;  /* 0x00000001ff007431 */ /* 0x000fe200000001ff */
[----:B------:R-:W2:Y:S01]  /*00b0*/  LDCU.64 UR4, c[0x0][0x358] ;  /* 0x00006b00ff0477ac */ /* 0x000ea20008000a00 */
[----:B-1----:R-:W-:-:S04]  /*00c0*/  IADD3 R4, P0, PT, R7, UR6, RZ ;  /* 0x0000000607047c10 */ /* 0x002fc8000ff1e0ff */
[C---:B------:R-:W-:Y:S01]  /*00d0*/  LEA.HI.X.SX32 R5, R7.reuse, UR7, 0x1, P0 ;  /* 0x0000000707057c11 */ /* 0x040fe200080f0eff */
[----:B0-----:R-:W-:-:S04]  /*00e0*/  IMAD.WIDE R2, R7, 0x4, R2 ;  /* 0x0000000407027825 */ /* 0x001fc800078e0202 */
[----:B--2---:R-:W-:Y:S04]  /*00f0*/  STG.E.U8 desc[UR4][R4.64], R0 ;  /* 0x0000000004007986 */ /* 0x004fe8000c101104 */
[----:B------:R-:W-:Y:S01]  /*0100*/  STG.E desc[UR4][R2.64], RZ ;  /* 0x000000ff02007986 */ /* 0x000fe2000c101904 */
[----:B------:R-:W-:Y:S05]  /*0110*/  EXIT ;  /* 0x000000000000794d */ /* 0x000fea0003800000 */
.L_x_24:
        /* <DEDUP_REMOVED lines=14> */
.L_x_27:


//--------------------- .nv.shared.reserved.0     --------------------------
	.section	.nv.shared.reserved.0,"aw",@nobits
	.weak		__nv_reservedSMEM_offset_0_alias
	.size		__nv_reservedSMEM_offset_0_alias, 0, 64
	.other		__nv_reservedSMEM_offset_0_alias,@"STO_CUDA_RESERVED_SHARED STV_DEFAULT"
__nv_reservedSMEM_offset_0_alias:
	.zero		0
	.zero		64


//--------------------- .nv.global                --------------------------
	.section	.nv.global,"aw",@nobits
.nv.global:
	.type		_ZN34_INTERNAL_bfb6008f_4_k_cu_acd032926thrust24THRUST_300001_SM_1000_NS3seqE,@object
	.size		_ZN34_INTERNAL_bfb6008f_4_k_cu_acd032926thrust24THRUST_300001_SM_1000_NS3seqE,(_ZN34_INTERNAL_bfb6008f_4_k_cu_acd032924cuda3std3__48in_placeE - _ZN34_INTERNAL_bfb6008f_4_k_cu_acd032926thrust24THRUST_300001_SM_1000_NS3seqE)
_ZN34_INTERNAL_bfb6008f_4_k_cu_acd032926thrust24THRUST_300001_SM_1000_NS3seqE:
	.zero		1
	.type		_ZN34_INTERNAL_bfb6008f_4_k_cu_acd032924cuda3std3__48in_placeE,@object
	.size		_ZN34_INTERNAL_bfb6008f_4_k_cu_acd032924cuda3std3__48in_placeE,(_ZN34_INTERNAL_bfb6008f_4_k_cu_acd032924cuda3std6ranges3__45__cpo4sizeE - _ZN34_INTERNAL_bfb6008f_4_k_cu_acd032924cuda3std3__48in_placeE)
_ZN34_INTERNAL_bfb6008f_4_k_cu_acd032924cuda3std3__48in_placeE:
	.zero		1
	.type		_ZN34_INTERNAL_bfb6008f_4_k_cu_acd032924cuda3std6ranges3__45__cpo4sizeE,@object
	.size		_ZN34_INTERNAL_bfb6008f_4_k_cu_acd032924cuda3std6ranges3__45__cpo4sizeE,(_ZN34_INTERNAL_bfb6008f_4_k_cu_acd032926thrust24THRUST_300001_SM_1000_NS12placeholders2_3E - _ZN34_INTERNAL_bfb6008f_4_k_cu_acd032924cuda3std6ranges3__45__cpo4sizeE)
_ZN34_INTERNAL_bfb6008f_4_k_cu_acd032924cuda3std6ranges3__45__cpo4sizeE:
	.zero		1
	.type		_ZN34_INTERNAL_bfb6008f_4_k_cu_acd032926thrust24THRUST_300001_SM_1000_NS12placeholders2_3E,@object
	.size		_ZN34_INTERNAL_bfb6008f_4_k_cu_acd032926thrust24THRUST_300001_SM_1000_NS12placeholders2_3E,(_ZN34_INTERNAL_bfb6008f_4_k_cu_acd032924cuda3std3__45__cpo6cbeginE - _ZN34_INTERNAL_bfb6008f_4_k_cu_acd032926thrust24THRUST_300001_SM_1000_NS12placeholders2_3E)
_ZN34_INTERNAL_bfb6008f_4_k_cu_acd032926thrust24THRUST_300001_SM_1000_NS12placeholders2_3E:
	.zero		1
	.type		_ZN34_INTERNAL_bfb6008f_4_k_cu_acd032924cuda3std3__45__cpo6cbeginE,@object
	.size		_ZN34_INTERNAL_bfb6008f_4_k_cu_acd032924cuda3std3__45__cpo6cbeginE,(_ZN34_INTERNAL_bfb6008f_4_k_cu_acd032924cuda3std6ranges3__45__cpo6cbeginE - _ZN34_INTERNAL_bfb6008f_4_k_cu_acd032924cuda3std3__45__cpo6cbeginE)
_ZN34_INTERNAL_bfb6008f_4_k_cu_acd032924cuda3std3__45__cpo6cbeginE:
	.zero		1
	.type		_ZN34_INTERNAL_bfb6008f_4_k_cu_acd032924cuda3std6ranges3__45__cpo6cbeginE,@object
	.size		_ZN34_INTERNAL_bfb6008f_4_k_cu_acd032924cuda3std6ranges3__45__cpo6cbeginE,(_ZN34_INTERNAL_bfb6008f_4_k_cu_acd032926thrust24THRUST_300001_SM_1000_NS12placeholders2_7E - _ZN34_INTERNAL_bfb6008f_4_k_cu_acd032924cuda3std6ranges3__45__cpo6cbeginE)
_ZN34_INTERNAL_bfb6008f_4_k_cu_acd032924cuda3std6ranges3__45__cpo6cbeginE:
	.zero		1
	.type		_ZN34_INTERNAL_bfb6008f_4_k_cu_acd032926thrust24THRUST_300001_SM_1000_NS12placeholders2_7E,@object
	.size		_ZN34_INTERNAL_bfb6008f_4_k_cu_acd032926thrust24THRUST_300001_SM_1000_NS12placeholders2_7E,(_ZN34_INTERNAL_bfb6008f_4_k_cu_acd032924cuda3std3__45__cpo7crbeginE - _ZN34_INTERNAL_bfb6008f_4_k_cu_acd032926thrust24THRUST_300001_SM_1000_NS12placeholders2_7E)
_ZN34_INTERNAL_bfb6008f_4_k_cu_acd032926thrust24THRUST_300001_SM_1000_NS12placeholders2_7E:
	.zero		1
	.type		_ZN34_INTERNAL_bfb6008f_4_k_cu_acd032924cuda3std3__45__cpo7crbeginE,@object
	.size		_ZN34_INTERNAL_bfb6008f_4_k_cu_acd032924cuda3std3__45__cpo7crbeginE,(_ZN34_INTERNAL_bfb6008f_4_k_cu_acd032924cuda3std6ranges3__45__cpo4nextE - _ZN34_INTERNAL_bfb6008f_4_k_cu_acd032924cuda3std3__45__cpo7crbeginE)
_ZN34_INTERNAL_bfb6008f_4_k_cu_acd032924cuda3std3__45__cpo7crbeginE:
	.zero		1
	.type		_ZN34_INTERNAL_bfb6008f_4_k_cu_acd032924cuda3std6ranges3__45__cpo4nextE,@object
	.size		_ZN34_INTERNAL_bfb6008f_4_k_cu_acd032924cuda3std6ranges3__45__cpo4nextE,(_ZN34_INTERNAL_bfb6008f_4_k_cu_acd032924cuda3std6ranges3__45__cpo4swapE - _ZN34_INTERNAL_bfb6008f_4_k_cu_acd032924cuda3std6ranges3__45__cpo4nextE)
_ZN34_INTERNAL_bfb6008f_4_k_cu_acd032924cuda3std6ranges3__45__cpo4nextE:
	.zero		1
	.type		_ZN34_INTERNAL_bfb6008f_4_k_cu_acd032924cuda3std6ranges3__45__cpo4swapE,@object
	.size		_ZN34_INTERNAL_bfb6008f_4_k_cu_acd032924cuda3std6ranges3__45__cpo4swapE,(_ZN34_INTERNAL_bfb6008f_4_k_cu_acd032926thrust24THRUST_300001_SM_1000_NS8cuda_cub10par_nosyncE - _ZN34_INTERNAL_bfb6008f_4_k_cu_acd032924cuda3std6ranges3__45__cpo4swapE)
_ZN34_INTERNAL_bfb6008f_4_k_cu_acd032924cuda3std6ranges3__45__cpo4swapE:
	.zero		1
	.type		_ZN34_INTERNAL_bfb6008f_4_k_cu_acd032926thrust24THRUST_300001_SM_1000_NS8cuda_cub10par_nosyncE,@object
	.size		_ZN34_INTERNAL_bfb6008f_4_k_cu_acd032926thrust24THRUST_300001_SM_1000_NS8cuda_cub10par_nosyncE,(_ZN34_INTERNAL_bfb6008f_4_k_cu_acd032926thrust24THRUST_300001_SM_1000_NS12placeholders2_9E - _ZN34_INTERNAL_bfb6008f_4_k_cu_acd032926thrust24THRUST_300001_SM_1000_NS8cuda_cub10par_nosyncE)
_ZN34_INTERNAL_bfb6008f_4_k_cu_acd032926thrust24THRUST_300001_SM_1000_NS8cuda_cub10par_nosyncE:
	.zero		1
	.type		_ZN34_INTERNAL_bfb6008f_4_k_cu_acd032926thrust24THRUST_300001_SM_1000_NS12placeholders2_9E,@object
	.size		_ZN34_INTERNAL_bfb6008f_4_k_cu_acd032926thrust24THRUST_300001_SM_1000_NS12placeholders2_9E,(_ZN34_INTERNAL_bfb6008f_4_k_cu_acd032924cuda3std3__436_GLOBAL__N__bfb6008f_4_k_cu_acd032926ignoreE - _ZN34_INTERNAL_bfb6008f_4_k_cu_acd032926thrust24THRUST_300001_SM_1000_NS12placeholders2_9E)
_ZN34_INTERNAL_bfb6008f_4_k_cu_acd032926thrust24THRUST_300001_SM_1000_NS12placeholders2_9E:
	.zero		1
	.type		_ZN34_INTERNAL_bfb6008f_4_k_cu_acd032924cuda3std3__436_GLOBAL__N__bfb6008f_4_k_cu_acd032926ignoreE,@object
	.size		_ZN34_INTERNAL_bfb6008f_4_k_cu_acd032924cuda3std3__436_GLOBAL__N__bfb6008f_4_k_cu_acd032926ignoreE,(_ZN34_INTERNAL_bfb6008f_4_k_cu_acd032924cuda3std6ranges3__45__cpo4dataE - _ZN34_INTERNAL_bfb6008f_4_k_cu_acd032924cuda3std3__436_GLOBAL__N__bfb6008f_4_k_cu_acd032926ignoreE)
_ZN34_INTERNAL_bfb6008f_4_k_cu_acd032924cuda3std3__436_GLOBAL__N__bfb6008f_4_k_cu_acd032926ignoreE:
	.zero		1
	.type		_ZN34_INTERNAL_bfb6008f_4_k_cu_acd032924cuda3std6ranges3__45__cpo4dataE,@object
	.size		_ZN34_INTERNAL_bfb6008f_4_k_cu_acd032924cuda3std6ranges3__45__cpo4dataE,(_ZN34_INTERNAL_bfb6008f_4_k_cu_acd032926thrust24THRUST_300001_SM_1000_NS12placeholders2_1E - _ZN34_INTERNAL_bfb6008f_4_k_cu_acd032924cuda3std6ranges3__45__cpo4dataE)
_ZN34_INTERNAL_bfb6008f_4_k_cu_acd032924cuda3std6ranges3__45__cpo4dataE:
	.zero		1
	.type		_ZN34_INTERNAL_bfb6008f_4_k_cu_acd032926thrust24THRUST_300001_SM_1000_NS12placeholders2_1E,@object
	.size		_ZN34_INTERNAL_bfb6008f_4_k_cu_acd032926thrust24THRUST_300001_SM_1000_NS12placeholders2_1E,(_ZN34_INTERNAL_bfb6008f_4_k_cu_acd032924cuda3std3__45__cpo5beginE - _ZN34_INTERNAL_bfb6008f_4_k_cu_acd032926thrust24THRUST_300001_SM_1000_NS12placeholders2_1E)
_ZN34_INTERNAL_bfb6008f_4_k_cu_acd032926thrust24THRUST_300001_SM_1000_NS12placeholders2_1E:
	.zero		1
	.type		_ZN34_INTERNAL_bfb6008f_4_k_cu_acd032924cuda3std3__45__cpo5beginE,@object
	.size		_ZN34_INTERNAL_bfb6008f_4_k_cu_acd032924cuda3std3__45__cpo5beginE,(_ZN34_INTERNAL_bfb6008f_4_k_cu_acd032924cuda3std6ranges3__45__cpo5beginE - _ZN34_INTERNAL_bfb6008f_4_k_cu_acd032924cuda3std3__45__cpo5beginE)
_ZN34_INTERNAL_bfb6008f_4_k_cu_acd032924cuda3std3__45__cpo5beginE:
	.zero		1
	.type		_ZN34_INTERNAL_bfb6008f_4_k_cu_acd032924cuda3std6ranges3__45__cpo5beginE,@object
	.size		_ZN34_INTERNAL_bfb6008f_4_k_cu_acd032924cuda3std6ranges3__45__cpo5beginE,(_ZN34_INTERNAL_bfb6008f_4_k_cu_acd032926thrust24THRUST_300001_SM_1000_NS12placeholders2_5E - _ZN34_INTERNAL_bfb6008f_4_k_cu_acd032924cuda3std6ranges3__45__cpo5beginE)
_ZN34_INTERNAL_bfb6008f_4_k_cu_acd032924cuda3std6ranges3__45__cpo5beginE:
	.zero		1
	.type		_ZN34_INTERNAL_bfb6008f_4_k_cu_acd032926thrust24THRUST_300001_SM_1000_NS12placeholders2_5E,@object
	.size		_ZN34_INTERNAL_bfb6008f_4_k_cu_acd032926thrust24THRUST_300001_SM_1000_NS12placeholders2_5E,(_ZN34_INTERNAL_bfb6008f_4_k_cu_acd032924cuda3std3__45__cpo6rbeginE - _ZN34_INTERNAL_bfb6008f_4_k_cu_acd032926thrust24THRUST_300001_SM_1000_NS12placeholders2_5E)
_ZN34_INTERNAL_bfb6008f_4_k_cu_acd032926thrust24THRUST_300001_SM_1000_NS12placeholders2_5E:
	.zero		1
	.type		_ZN34_INTERNAL_bfb6008f_4_k_cu_acd032924cuda3std3__45__cpo6rbeginE,@object
	.size		_ZN34_INTERNAL_bfb6008f_4_k_cu_acd032924cuda3std3__45__cpo6rbeginE,(_ZN34_INTERNAL_bfb6008f_4_k_cu_acd032924cuda3std6ranges3__45__cpo7advanceE - _ZN34_INTERNAL_bfb6008f_4_k_cu_acd032924cuda3std3__45__cpo6rbeginE)
_ZN34_INTERNAL_bfb6008f_4_k_cu_acd032924cuda3std3__45__cpo6rbeginE:
	.zero		1
	.type		_ZN34_INTERNAL_bfb6008f_4_k_cu_acd032924cuda3std6ranges3__45__cpo7advanceE,@object
	.size		_ZN34_INTERNAL_bfb6008f_4_k_cu_acd032924cuda3std6ranges3__45__cpo7advanceE,(_ZN34_INTERNAL_bfb6008f_4_k_cu_acd032924cuda3std3__47nulloptE - _ZN34_INTERNAL_bfb6008f_4_k_cu_acd032924cuda3std6ranges3__45__cpo7advanceE)
_ZN34_INTERNAL_bfb6008f_4_k_cu_acd032924cuda3std6ranges3__45__cpo7advanceE:
	.zero		1
	.type		_ZN34_INTERNAL_bfb6008f_4_k_cu_acd032924cuda3std3__47nulloptE,@object
	.size		_ZN34_INTERNAL_bfb6008f_4_k_cu_acd032924cuda3std3__47nulloptE,(_ZN34_INTERNAL_bfb6008f_4_k_cu_acd032924cuda3std6ranges3__45__cpo8distanceE - _ZN34_INTERNAL_bfb6008f_4_k_cu_acd032924cuda3std3__47nulloptE)
_ZN34_INTERNAL_bfb6008f_4_k_cu_acd032924cuda3std3__47nulloptE:
	.zero		1
	.type		_ZN34_INTERNAL_bfb6008f_4_k_cu_acd032924cuda3std6ranges3__45__cpo8distanceE,@object
	.size		_ZN34_INTERNAL_bfb6008f_4_k_cu_acd032924cuda3std6ranges3__45__cpo8distanceE,(_ZN34_INTERNAL_bfb6008f_4_k_cu_acd032926thrust24THRUST_300001_SM_1000_NS12placeholders3_10E - _ZN34_INTERNAL_bfb6008f_4_k_cu_acd032924cuda3std6ranges3__45__cpo8distanceE)
_ZN34_INTERNAL_bfb6008f_4_k_cu_acd032924cuda3std6ranges3__45__cpo8distanceE:
	.zero		1
	.type		_ZN34_INTERNAL_bfb6008f_4_k_cu_acd032926thrust24THRUST_300001_SM_1000_NS12placeholders3_10E,@object
	.size		_ZN34_INTERNAL_bfb6008f_4_k_cu_acd032926thrust24THRUST_300001_SM_1000_NS12placeholders3_10E,(_ZN34_INTERNAL_bfb6008f_4_k_cu_acd032924cuda3std3__419piecewise_constructE - _ZN34_INTERNAL_bfb6008f_4_k_cu_acd032926thrust24THRUST_300001_SM_1000_NS12placeholders3_10E)
_ZN34_INTERNAL_bfb6008f_4_k_cu_acd032926thrust24THRUST_300001_SM_1000_NS12placeholders3_10E:
	.zero		1
	.type		_ZN34_INTERNAL_bfb6008f_4_k_cu_acd032924cuda3std3__419piecewise_constructE,@object
	.size		_ZN34_INTERNAL_bfb6008f_4_k_cu_acd032924cuda3std3__419piecewise_constructE,(_ZN34_INTERNAL_bfb6008f_4_k_cu_acd032924cuda3std6ranges3__45__cpo5cdataE - _ZN34_INTERNAL_bfb6008f_4_k_cu_acd032924cuda3std3__419piecewise_constructE)
_ZN34_INTERNAL_bfb6008f_4_k_cu_acd032924cuda3std3__419piecewise_constructE:
	.zero		1
	.type		_ZN34_INTERNAL_bfb6008f_4_k_cu_acd032924cuda3std6ranges3__45__cpo5cdataE,@object
	.size		_ZN34_INTERNAL_bfb6008f_4_k_cu_acd032924cuda3std6ranges3__45__cpo5cdataE,(_ZN34_INTERNAL_bfb6008f_4_k_cu_acd032926thrust24THRUST_300001_SM_1000_NS12placeholders2_2E - _ZN34_INTERNAL_bfb6008f_4_k_cu_acd032924cuda3std6ranges3__45__cpo5cdataE)
_ZN34_INTERNAL_bfb6008f_4_k_cu_acd032924cuda3std6ranges3__45__cpo5cdataE:
	.zero		1
	.type		_ZN34_INTERNAL_bfb6008f_4_k_cu_acd032926thrust24THRUST_300001_SM_1000_NS12placeholders2_2E,@object
	.size		_ZN34_INTERNAL_bfb6008f_4_k_cu_acd032926thrust24THRUST_300001_SM_1000_NS12placeholders2_2E,(_ZN34_INTERNAL_bfb6008f_4_k_cu_acd032924cuda3std3__45__cpo3endE - _ZN34_INTERNAL_bfb6008f_4_k_cu_acd032926thrust24THRUST_300001_SM_1000_NS12placeholders2_2E)
_ZN34_INTERNAL_bfb6008f_4_k_cu_acd032926thrust24THRUST_300001_SM_1000_NS12placeholders2_2E:
	.zero		1
	.type		_ZN34_INTERNAL_bfb6008f_4_k_cu_acd032924cuda3std3__45__cpo3endE,@object
	.size		_ZN34_INTERNAL_bfb6008f_4_k_cu_acd032924cuda3std3__45__cpo3endE,(_ZN34_INTERNAL_bfb6008f_4_k_cu_acd032924cuda3std6ranges3__45__cpo3endE - _ZN34_INTERNAL_bfb6008f_4_k_cu_acd032924cuda3std3__45__cpo3endE)
_ZN34_INTERNAL_bfb6008f_4_k_cu_acd032924cuda3std3__45__cpo3endE:
	.zero		1
	.type		_ZN34_INTERNAL_bfb6008f_4_k_cu_acd032924cuda3std6ranges3__45__cpo3endE,@object
	.size		_ZN34_INTERNAL_bfb6008f_4_k_cu_acd032924cuda3std6ranges3__45__cpo3endE,(_ZN34_INTERNAL_bfb6008f_4_k_cu_acd032926thrust24THRUST_300001_SM_1000_NS12placeholders2_6E - _ZN34_INTERNAL_bfb6008f_4_k_cu_acd032924cuda3std6ranges3__45__cpo3endE)
_ZN34_INTERNAL_bfb6008f_4_k_cu_acd032924cuda3std6ranges3__45__cpo3endE:
	.zero		1
	.type		_ZN34_INTERNAL_bfb6008f_4_k_cu_acd032926thrust24THRUST_300001_SM_1000_NS12placeholders2_6E,@object
	.size		_ZN34_INTERNAL_bfb6008f_4_k_cu_acd032926thrust24THRUST_300001_SM_1000_NS12placeholders2_6E,(_ZN34_INTERNAL_bfb6008f_4_k_cu_acd032924cuda3std3__45__cpo4rendE - _ZN34_INTERNAL_bfb6008f_4_k_cu_acd032926thrust24THRUST_300001_SM_1000_NS12placeholders2_6E)
_ZN34_INTERNAL_bfb6008f_4_k_cu_acd032926thrust24THRUST_300001_SM_1000_NS12placeholders2_6E:
	.zero		1
	.type		_ZN34_INTERNAL_bfb6008f_4_k_cu_acd032924cuda3std3__45__cpo4rendE,@object
	.size		_ZN34_INTERNAL_bfb6008f_4_k_cu_acd032924cuda3std3__45__cpo4rendE,(_ZN34_INTERNAL_bfb6008f_4_k_cu_acd032924cuda3std6ranges3__45__cpo9iter_swapE - _ZN34_INTERNAL_bfb6008f_4_k_cu_acd032924cuda3std3__45__cpo4rendE)
_ZN34_INTERNAL_bfb6008f_4_k_cu_acd032924cuda3std3__45__cpo4rendE:
	.zero		1
	.type		_ZN34_INTERNAL_bfb6008f_4_k_cu_acd032924cuda3std6ranges3__45__cpo9iter_swapE,@object
	.size		_ZN34_INTERNAL_bfb6008f_4_k_cu_acd032924cuda3std6ranges3__45__cpo9iter_swapE,(_ZN34_INTERNAL_bfb6008f_4_k_cu_acd032924cuda3std3__48unexpectE - _ZN34_INTERNAL_bfb6008f_4_k_cu_acd032924cuda3std6ranges3__45__cpo9iter_swapE)
_ZN34_INTERNAL_bfb6008f_4_k_cu_acd032924cuda3std6ranges3__45__cpo9iter_swapE:
	.zero		1
	.type		_ZN34_INTERNAL_bfb6008f_4_k_cu_acd032924cuda3std3__48unexpectE,@object
	.size		_ZN34_INTERNAL_bfb6008f_4_k_cu_acd032924cuda3std3__48unexpectE,(_ZN34_INTERNAL_bfb6008f_4_k_cu_acd032926thrust24THRUST_300001_SM_1000_NS8cuda_cub3parE - _ZN34_INTERNAL_bfb6008f_4_k_cu_acd032924cuda3std3__48unexpectE)
_ZN34_INTERNAL_bfb6008f_4_k_cu_acd032924cuda3std3__48unexpectE:
	.zero		1
	.type		_ZN34_INTERNAL_bfb6008f_4_k_cu_acd032926thrust24THRUST_300001_SM_1000_NS8cuda_cub3parE,@object
	.size		_ZN34_INTERNAL_bfb6008f_4_k_cu_acd032926thrust24THRUST_300001_SM_1000_NS8cuda_cub3parE,(_ZN34_INTERNAL_bfb6008f_4_k_cu_acd032926thrust24THRUST_300001_SM_1000_NS12placeholders2_4E - _ZN34_INTERNAL_bfb6008f_4_k_cu_acd032926thrust24THRUST_300001_SM_1000_NS8cuda_cub3parE)
_ZN34_INTERNAL_bfb6008f_4_k_cu_acd032926thrust24THRUST_300001_SM_1000_NS8cuda_cub3parE:
	.zero		1
	.type		_ZN34_INTERNAL_bfb6008f_4_k_cu_acd032926thrust24THRUST_300001_SM_1000_NS12placeholders2_4E,@object
	.size		_ZN34_INTERNAL_bfb6008f_4_k_cu_acd032926thrust24THRUST_300001_SM_1000_NS12placeholders2_4E,(_ZN34_INTERNAL_bfb6008f_4_k_cu_acd032924cuda3std3__45__cpo4cendE - _ZN34_INTERNAL_bfb6008f_4_k_cu_acd032926thrust24THRUST_300001_SM_1000_NS12placeholders2_4E)
_ZN34_INTERNAL_bfb6008f_4_k_cu_acd032926thrust24THRUST_300001_SM_1000_NS12placeholders2_4E:
	.zero		1
	.type		_ZN34_INTERNAL_bfb6008f_4_k_cu_acd032924cuda3std3__45__cpo4cendE,@object
	.size		_ZN34_INTERNAL_bfb6008f_4_k_cu_acd032924cuda3std3__45__cpo4cendE,(_ZN34_INTERNAL_bfb6008f_4_k_cu_acd032924cuda3std6ranges3__45__cpo4cendE - _ZN34_INTERNAL_bfb6008f_4_k_cu_acd032924cuda3std3__45__cpo4cendE)
_ZN34_INTERNAL_bfb6008f_4_k_cu_acd032924cuda3std3__45__cpo4cendE:
	.zero		1
	.type		_ZN34_INTERNAL_bfb6008f_4_k_cu_acd032924cuda3std6ranges3__45__cpo4cendE,@object
	.size		_ZN34_INTERNAL_bfb6008f_4_k_cu_acd032924cuda3std6ranges3__45__cpo4cendE,(_ZN34_INTERNAL_bfb6008f_4_k_cu_acd032924cuda3std3__420unreachable_sentinelE - _ZN34_INTERNAL_bfb6008f_4_k_cu_acd032924cuda3std6ranges3__45__cpo4cendE)
_ZN34_INTERNAL_bfb6008f_4_k_cu_acd032924cuda3std6ranges3__45__cpo4cendE:
	.zero		1
	.type		_ZN34_INTERNAL_bfb6008f_4_k_cu_acd032924cuda3std3__420unreachable_sentinelE,@object
	.size		_ZN34_INTERNAL_bfb6008f_4_k_cu_acd032924cuda3std3__420unreachable_sentinelE,(_ZN34_INTERNAL_bfb6008f_4_k_cu_acd032924cuda3std6ranges3__45__cpo5ssizeE - _ZN34_INTERNAL_bfb6008f_4_k_cu_acd032924cuda3std3__420unreachable_sentinelE)
_ZN34_INTERNAL_bfb6008f_4_k_cu_acd032924cuda3std3__420unreachable_sentinelE:
	.zero		1
	.type		_ZN34_INTERNAL_bfb6008f_4_k_cu_acd032924cuda3std6ranges3__45__cpo5ssizeE,@object
	.size		_ZN34_INTERNAL_bfb6008f_4_k_cu_acd032924cuda3std6ranges3__45__cpo5ssizeE,(_ZN34_INTERNAL_bfb6008f_4_k_cu_acd032926thrust24THRUST_300001_SM_1000_NS12placeholders2_8E - _ZN34_INTERNAL_bfb6008f_4_k_cu_acd032924cuda3std6ranges3__45__cpo5ssizeE)
_ZN34_INTERNAL_bfb6008f_4_k_cu_acd032924cuda3std6ranges3__45__cpo5ssizeE:
	.zero		1
	.type		_ZN34_INTERNAL_bfb6008f_4_k_cu_acd032926thrust24THRUST_300001_SM_1000_NS12placeholders2_8E,@object
	.size		_ZN34_INTERNAL_bfb6008f_4_k_cu_acd032926thrust24THRUST_300001_SM_1000_NS12placeholders2_8E,(_ZN34_INTERNAL_bfb6008f_4_k_cu_acd032924cuda3std3__45__cpo5crendE - _ZN34_INTERNAL_bfb6008f_4_k_cu_acd032926thrust24THRUST_300001_SM_1000_NS12placeholders2_8E)
_ZN34_INTERNAL_bfb6008f_4_k_cu_acd032926thrust24THRUST_300001_SM_1000_NS12placeholders2_8E:
	.zero		1
	.type		_ZN34_INTERNAL_bfb6008f_4_k_cu_acd032924cuda3std3__45__cpo5crendE,@object
	.size		_ZN34_INTERNAL_bfb6008f_4_k_cu_acd032924cuda3std3__45__cpo5crendE,(_ZN34_INTERNAL_bfb6008f_4_k_cu_acd032924cuda3std6ranges3__45__cpo4prevE - _ZN34_INTERNAL_bfb6008f_4_k_cu_acd032924cuda3std3__45__cpo5crendE)
_ZN34_INTERNAL_bfb6008f_4_k_cu_acd032924cuda3std3__45__cpo5crendE:
	.zero		1
	.type		_ZN34_INTERNAL_bfb6008f_4_k_cu_acd032924cuda3std6ranges3__45__cpo4prevE,@object
	.size		_ZN34_INTERNAL_bfb6008f_4_k_cu_acd032924cuda3std6ranges3__45__cpo4prevE,(_ZN34_INTERNAL_bfb6008f_4_k_cu_acd032924cuda3std6ranges3__45__cpo9iter_moveE - _ZN34_INTERNAL_bfb6008f_4_k_cu_acd032924cuda3std6ranges3__45__cpo4prevE)
_ZN34_INTERNAL_bfb6008f_4_k_cu_acd032924cuda3std6ranges3__45__cpo4prevE:
	.zero		1
	.type		_ZN34_INTERNAL_bfb6008f_4_k_cu_acd032924cuda3std6ranges3__45__cpo9iter_moveE,@object
	.size		_ZN34_INTERNAL_bfb6008f_4_k_cu_acd032924cuda3std6ranges3__45__cpo9iter_moveE,(_ZN34_INTERNAL_bfb6008f_4_k_cu_acd032926thrust24THRUST_300001_SM_1000_NS6system6detail10sequential3seqE - _ZN34_INTERNAL_bfb6008f_4_k_cu_acd032924cuda3std6ranges3__45__cpo9iter_moveE)
_ZN34_INTERNAL_bfb6008f_4_k_cu_acd032924cuda3std6ranges3__45__cpo9iter_moveE:
	.zero		1
	.type		_ZN34_INTERNAL_bfb6008f_4_k_cu_acd032926thrust24THRUST_300001_SM_1000_NS6system6detail10sequential3seqE,@object
	.size		_ZN34_INTERNAL_bfb6008f_4_k_cu_acd032926thrust24THRUST_300001_SM_1000_NS6system6detail10sequential3seqE,(.L_31 - _ZN34_INTERNAL_bfb6008f_4_k_cu_acd032926thrust24THRUST_300001_SM_1000_NS6system6detail10sequential3seqE)
_ZN34_INTERNAL_bfb6008f_4_k_cu_acd032926thrust24THRUST_300001_SM_1000_NS6system6detail10sequential3seqE:
	.zero		1
.L_31:


//--------------------- .nv.constant0._ZN3cub18CUB_300001_SM_10006detail11EmptyKernelIvEEvv --------------------------
	.section	.nv.constant0._ZN3cub18CUB_300001_SM_10006detail11EmptyKernelIvEEvv,"a",@progbits
	.sectionflags	@""
	.align	4
.nv.constant0._ZN3cub18CUB_300001_SM_10006detail11EmptyKernelIvEEvv:
	.zero		896


//--------------------- .nv.constant0._Z8colorSetPiS_S_PbS_ii --------------------------
	.section	.nv.constant0._Z8colorSetPiS_S_PbS_ii,"a",@progbits
	.sectionflags	@""
	.align	4
.nv.constant0._Z8colorSetPiS_S_PbS_ii:
	.zero		944


//--------------------- .nv.constant0._Z16initializeRemColPbPii --------------------------
	.section	.nv.constant0._Z16initializeRemColPbPii,"a",@progbits
	.sectionflags	@""
	.align	4
.nv.constant0._Z16initializeRemColPbPii:
	.zero		916


//--------------------- SYMBOLS --------------------------

	.type		.nv.reservedSmem.offset0,@object
	.size		.nv.reservedSmem.offset0,0x4
	.type		malloc,@function
	.type		free,@function
